// auto-generated by cutlass_sweep.gemm — config: {"arch": "sm_90", "cluster_m": 2, "cluster_n": 2, "dtype": "int8", "dtype_b": "int8", "layout": "nt", "stages": 0, "tile_k": 128, "tile_m": 128, "tile_n": 256}
#include "cutlass/cutlass.h"
#include "cutlass/gemm/collective/collective_builder.hpp"
#include "cutlass/gemm/device/gemm_universal_adapter.h"
#include "cutlass/gemm/kernel/gemm_universal.hpp"
#include "cutlass/epilogue/collective/collective_builder.hpp"

using ElemA = int8_t;
using ElemB = int8_t;
using ElemCD = int8_t;
using Acc  = int32_t;
using TileShape    = cute::Shape<cute::_128, cute::_256, cute::_128>;
using ClusterShape = cute::Shape<cute::_2, cute::_2, cute::_1>;

using CollectiveEpilogue = typename cutlass::epilogue::collective::CollectiveBuilder<
    cutlass::arch::Sm90, cutlass::arch::OpClassTensorOp,
    TileShape, ClusterShape,
    cutlass::epilogue::collective::EpilogueTileAuto,
    Acc, Acc,
    ElemCD, cutlass::layout::RowMajor, 128 / cutlass::sizeof_bits<ElemCD>::value,
    ElemCD, cutlass::layout::RowMajor, 128 / cutlass::sizeof_bits<ElemCD>::value,
    cutlass::epilogue::collective::EpilogueScheduleAuto
  >::CollectiveOp;

using CollectiveMainloop = typename cutlass::gemm::collective::CollectiveBuilder<
    cutlass::arch::Sm90, cutlass::arch::OpClassTensorOp,
    ElemA, cutlass::layout::RowMajor, 128 / cutlass::sizeof_bits<ElemA>::value,
    ElemB, cutlass::layout::ColumnMajor, 128 / cutlass::sizeof_bits<ElemB>::value,
    Acc,
    TileShape, ClusterShape,
    cutlass::gemm::collective::StageCountAutoCarveout<static_cast<int>(sizeof(typename CollectiveEpilogue::SharedStorage))>,
    cutlass::gemm::collective::KernelScheduleAuto
  >::CollectiveOp;

using GemmKernel = cutlass::gemm::kernel::GemmUniversal<
    cute::Shape<int,int,int,int>,
    CollectiveMainloop,
    CollectiveEpilogue
>;
using Gemm = cutlass::gemm::device::GemmUniversalAdapter<GemmKernel>;

// Force the device kernel symbol into the cubin without needing a host main.
auto* _anchor = &cutlass::device_kernel<GemmKernel>;


// ===== COMPILED SASS (sm_90a) =====

	.target	sm_90a

	.elftype	@"ET_EXEC"


//--------------------- .note.nv.tkinfo           --------------------------
	.section	.note.nv.tkinfo,"",@"SHT_NOTE"
	.sectionflags	@"SHF_NOTE_NV_TKINFO"
	.tkinfo
        /*0018*/ 	.word	0x00000002
        /*0030*/ 	.string	""
        /*0030*/ 	.string	"ptxas"
        /*0030*/ 	.string	"Cuda compilation tools, release 13.0, V13.0.88"
        /*0030*/ 	.string	"Build cuda_13.0.r13.0/compiler.36424714_0"
        /*0030*/ 	.string	"-arch sm_90a -m 64 "



//--------------------- .note.nv.cuinfo           --------------------------
	.section	.note.nv.cuinfo,"",@"SHT_NOTE"
	.sectionflags	@"SHF_NOTE_NV_CUINFO"
        /*0018*/ 	.short	0x0002
        /*001a*/ 	.short	0x005a
        /*001c*/ 	.short	0x0082
	.zero		2


//--------------------- .nv.info                  --------------------------
	.section	.nv.info,"",@"SHT_CUDA_INFO"
	.align	4


	//----- nvinfo : EIATTR_REGCOUNT
	.align		4
        /*0000*/ 	.byte	0x04, 0x2f
        /*0002*/ 	.short	(.L_15 - .L_14)
	.align		4
.L_14:
        /*0004*/ 	.word	index@(_ZN7cutlass13device_kernelINS_4gemm6kernel13GemmUniversalIN4cute5tupleIJiiiiEEENS1_10collective13CollectiveMmaINS1_34MainloopSm90TmaGmmaWarpSpecializedILi4ENS5_IJNS4_1CILi2EEESB_NSA_ILi1EEEEEENS1_35KernelTmaWarpSpecializedCooperativeEEENS5_IJNSA_ILi128EEENSA_ILi256EEESG_EEEaNS5_IJlSC_lEEEaSJ_NS4_8TiledMMAINS4_8MMA_AtomIJNS4_4SM904GMMA27MMA_64x256x32_S32S8S8_SS_TNEEEENS4_6LayoutINS5_IJSB_SC_SC_EEENS5_IJSC_NSA_ILi0EEESS_EEEEENS5_IJNS4_10UnderscoreESV_SV_EEEEENS4_23SM90_TMA_LOAD_MULTICASTENS4_14ComposedLayoutINS4_7SwizzleILi3ELi4ELi3EEENS4_18smem_ptr_flag_bitsILi8EEENSQ_INS5_IJNSA_ILi8EEESG_EEENS5_IJSG_SC_EEEEEEEvNS4_8identityESY_S18_vS19_EENS_8epilogue10collective6detail29Sm90TmaWarpSpecializedAdapterINS1C_15DefaultEpilogueIaSJ_SJ_NS1B_6thread17LinearCombinationIaLi1EiiLNS1G_9ScaleType4KindE0ELNS_15FloatRoundStyleE2EaEENS1_15EpilogueDefaultEEEEEvvEEEEvNT_6ParamsE)
        /*0008*/ 	.word	0x000000a8


	//----- nvinfo : EIATTR_FRAME_SIZE
	.align		4
.L_15:
        /*000c*/ 	.byte	0x04, 0x11
        /*000e*/ 	.short	(.L_17 - .L_16)
	.align		4
.L_16:
        /*0010*/ 	.word	index@(_ZN7cutlass13device_kernelINS_4gemm6kernel13GemmUniversalIN4cute5tupleIJiiiiEEENS1_10collective13CollectiveMmaINS1_34MainloopSm90TmaGmmaWarpSpecializedILi4ENS5_IJNS4_1CILi2EEESB_NSA_ILi1EEEEEENS1_35KernelTmaWarpSpecializedCooperativeEEENS5_IJNSA_ILi128EEENSA_ILi256EEESG_EEEaNS5_IJlSC_lEEEaSJ_NS4_8TiledMMAINS4_8MMA_AtomIJNS4_4SM904GMMA27MMA_64x256x32_S32S8S8_SS_TNEEEENS4_6LayoutINS5_IJSB_SC_SC_EEENS5_IJSC_NSA_ILi0EEESS_EEEEENS5_IJNS4_10UnderscoreESV_SV_EEEEENS4_23SM90_TMA_LOAD_MULTICASTENS4_14ComposedLayoutINS4_7SwizzleILi3ELi4ELi3EEENS4_18smem_ptr_flag_bitsILi8EEENSQ_INS5_IJNSA_ILi8EEESG_EEENS5_IJSG_SC_EEEEEEEvNS4_8identityESY_S18_vS19_EENS_8epilogue10collective6detail29Sm90TmaWarpSpecializedAdapterINS1C_15DefaultEpilogueIaSJ_SJ_NS1B_6thread17LinearCombinationIaLi1EiiLNS1G_9ScaleType4KindE0ELNS_15FloatRoundStyleE2EaEENS1_15EpilogueDefaultEEEEEvvEEEEvNT_6ParamsE)
        /*0014*/ 	.word	0x00000000


	//----- nvinfo : EIATTR_MIN_STACK_SIZE
	.align		4
.L_17:
        /*0018*/ 	.byte	0x04, 0x12
        /*001a*/ 	.short	(.L_19 - .L_18)
	.align		4
.L_18:
        /*001c*/ 	.word	index@(_ZN7cutlass13device_kernelINS_4gemm6kernel13GemmUniversalIN4cute5tupleIJiiiiEEENS1_10collective13CollectiveMmaINS1_34MainloopSm90TmaGmmaWarpSpecializedILi4ENS5_IJNS4_1CILi2EEESB_NSA_ILi1EEEEEENS1_35KernelTmaWarpSpecializedCooperativeEEENS5_IJNSA_ILi128EEENSA_ILi256EEESG_EEEaNS5_IJlSC_lEEEaSJ_NS4_8TiledMMAINS4_8MMA_AtomIJNS4_4SM904GMMA27MMA_64x256x32_S32S8S8_SS_TNEEEENS4_6LayoutINS5_IJSB_SC_SC_EEENS5_IJSC_NSA_ILi0EEESS_EEEEENS5_IJNS4_10UnderscoreESV_SV_EEEEENS4_23SM90_TMA_LOAD_MULTICASTENS4_14ComposedLayoutINS4_7SwizzleILi3ELi4ELi3EEENS4_18smem_ptr_flag_bitsILi8EEENSQ_INS5_IJNSA_ILi8EEESG_EEENS5_IJSG_SC_EEEEEEEvNS4_8identityESY_S18_vS19_EENS_8epilogue10collective6detail29Sm90TmaWarpSpecializedAdapterINS1C_15DefaultEpilogueIaSJ_SJ_NS1B_6thread17LinearCombinationIaLi1EiiLNS1G_9ScaleType4KindE0ELNS_15FloatRoundStyleE2EaEENS1_15EpilogueDefaultEEEEEvvEEEEvNT_6ParamsE)
        /*0020*/ 	.word	0x00000000
.L_19:


//--------------------- .nv.compat                --------------------------
	.section	.nv.compat,"",@"SHT_CUDA_COMPAT_INFO"
	.align	4
        /*0000*/ 	.byte	0x02, 0x09, 0x01, 0x00, 0x02, 0x02, 0x04, 0x00, 0x02, 0x05, 0x05, 0x00, 0x03, 0x07, 0x01, 0x01
        /*0010*/ 	.byte	0x02, 0x03, 0x01, 0x00, 0x02, 0x06, 0x01, 0x00, 0x04, 0x0b, 0x08, 0x00, 0x00, 0x00, 0x00, 0x00
        /*0020*/ 	.byte	0x00, 0x00, 0x00, 0x00


//--------------------- .nv.info._ZN7cutlass13device_kernelINS_4gemm6kernel13GemmUniversalIN4cute5tupleIJiiiiEEENS1_10collective13CollectiveMmaINS1_34MainloopSm90TmaGmmaWarpSpecializedILi4ENS5_IJNS4_1CILi2EEESB_NSA_ILi1EEEEEENS1_35KernelTmaWarpSpecializedCooperativeEEENS5_IJNSA_ILi128EEENSA_ILi256EEESG_EEEaNS5_IJlSC_lEEEaSJ_NS4_8TiledMMAINS4_8MMA_AtomIJNS4_4SM904GMMA27MMA_64x256x32_S32S8S8_SS_TNEEEENS4_6LayoutINS5_IJSB_SC_SC_EEENS5_IJSC_NSA_ILi0EEESS_EEEEENS5_IJNS4_10UnderscoreESV_SV_EEEEENS4_23SM90_TMA_LOAD_MULTICASTENS4_14ComposedLayoutINS4_7SwizzleILi3ELi4ELi3EEENS4_18smem_ptr_flag_bitsILi8EEENSQ_INS5_IJNSA_ILi8EEESG_EEENS5_IJSG_SC_EEEEEEEvNS4_8identityESY_S18_vS19_EENS_8epilogue10collective6detail29Sm90TmaWarpSpecializedAdapterINS1C_15DefaultEpilogueIaSJ_SJ_NS1B_6thread17LinearCombinationIaLi1EiiLNS1G_9ScaleType4KindE0ELNS_15FloatRoundStyleE2EaEENS1_15EpilogueDefaultEEEEEvvEEEEvNT_6ParamsE --------------------------
	.section	.nv.info._ZN7cutlass13device_kernelINS_4gemm6kernel13GemmUniversalIN4cute5tupleIJiiiiEEENS1_10collective13CollectiveMmaINS1_34MainloopSm90TmaGmmaWarpSpecializedILi4ENS5_IJNS4_1CILi2EEESB_NSA_ILi1EEEEEENS1_35KernelTmaWarpSpecializedCooperativeEEENS5_IJNSA_ILi128EEENSA_ILi256EEESG_EEEaNS5_IJlSC_lEEEaSJ_NS4_8TiledMMAINS4_8MMA_AtomIJNS4_4SM904GMMA27MMA_64x256x32_S32S8S8_SS_TNEEEENS4_6LayoutINS5_IJSB_SC_SC_EEENS5_IJSC_NSA_ILi0EEESS_EEEEENS5_IJNS4_10UnderscoreESV_SV_EEEEENS4_23SM90_TMA_LOAD_MULTICASTENS4_14ComposedLayoutINS4_7SwizzleILi3ELi4ELi3EEENS4_18smem_ptr_flag_bitsILi8EEENSQ_INS5_IJNSA_ILi8EEESG_EEENS5_IJSG_SC_EEEEEEEvNS4_8identityESY_S18_vS19_EENS_8epilogue10collective6detail29Sm90TmaWarpSpecializedAdapterINS1C_15DefaultEpilogueIaSJ_SJ_NS1B_6thread17LinearCombinationIaLi1EiiLNS1G_9ScaleType4KindE0ELNS_15FloatRoundStyleE2EaEENS1_15EpilogueDefaultEEEEEvvEEEEvNT_6ParamsE,"",@"SHT_CUDA_INFO"
	.sectionflags	@""
	.align	4


	//----- nvinfo : EIATTR_CUDA_API_VERSION
	.align		4
        /*0000*/ 	.byte	0x04, 0x37
        /*0002*/ 	.short	(.L_21 - .L_20)
.L_20:
        /*0004*/ 	.word	0x00000082


	//----- nvinfo : EIATTR_KPARAM_INFO
	.align		4
.L_21:
        /*0008*/ 	.byte	0x04, 0x17
        /*000a*/ 	.short	(.L_23 - .L_22)
.L_22:
        /*000c*/ 	.word	0x00000000
        /*0010*/ 	.short	0x0000
        /*0012*/ 	.short	0x0070
        /*0014*/ 	.byte	0x00, 0xf0, 0x01, 0x10


	//----- nvinfo : EIATTR_SPARSE_MMA_MASK
	.align		4
.L_23:
        /*0018*/ 	.byte	0x03, 0x50
        /*001a*/ 	.short	0x0000


	//----- nvinfo : EIATTR_MAXREG_COUNT
	.align		4
        /*001c*/ 	.byte	0x03, 0x1b
        /*001e*/ 	.short	0x00a8


	//----- nvinfo : EIATTR_NUM_BARRIERS
	.align		4
        /*0020*/ 	.byte	0x02, 0x4c
        /*0022*/ 	.byte	0x01
	.zero		1


	//----- nvinfo : EIATTR_EXTERNS
	.align		4
        /*0024*/ 	.byte	0x04, 0x0f
        /*0026*/ 	.short	(.L_25 - .L_24)


	//   ....[0]....
	.align		4
.L_24:
        /*0028*/ 	.word	index@(__assertfail)


	//----- nvinfo : EIATTR_MERCURY_ISA_VERSION
	.align		4
.L_25:
        /*002c*/ 	.byte	0x03, 0x5f
        /*002e*/ 	.short	0x0101


	//----- nvinfo : EIATTR_INT_WARP_WIDE_INSTR_OFFSETS
	.align		4
        /*0030*/ 	.byte	0x04, 0x31
        /*0032*/ 	.short	(.L_27 - .L_26)


	//   ....[0]....
.L_26:
        /*0034*/ 	.word	0x00000480


	//   ....[1]....
        /*0038*/ 	.word	0x000004b0


	//   ....[2]....
        /*003c*/ 	.word	0x00000670


	//   ....[3]....
        /*0040*/ 	.word	0x00001cd0


	//----- nvinfo : EIATTR_COOP_GROUP_MASK_REGIDS
	.align		4
.L_27:
        /*0044*/ 	.byte	0x04, 0x29
        /*0046*/ 	.short	(.L_29 - .L_28)


	//   ....[0]....
.L_28:
        /*0048*/ 	.word	0xffffffff


	//   ....[1]....
        /*004c*/ 	.word	0xffffffff


	//   ....[2]....
        /*0050*/ 	.word	0xffffffff


	//   ....[3]....
        /*0054*/ 	.word	0xffffffff


	//   ....[4]....
        /*0058*/ 	.word	0xffffffff


	//   ....[5]....
        /*005c*/ 	.word	0xffffffff


	//----- nvinfo : EIATTR_COOP_GROUP_INSTR_OFFSETS
	.align		4
.L_29:
        /*0060*/ 	.byte	0x04, 0x28
        /*0062*/ 	.short	(.L_31 - .L_30)


	//   ....[0]....
.L_30:
        /*0064*/ 	.word	0x00000060


	//   ....[1]....
        /*0068*/ 	.word	0x00000070


	//   ....[2]....
        /*006c*/ 	.word	0x00000130


	//   ....[3]....
        /*0070*/ 	.word	0x000002d0


	//   ....[4]....
        /*0074*/ 	.word	0x000007f0


	//   ....[5]....
        /*0078*/ 	.word	0x00001230


	//----- nvinfo : EIATTR_REG_RECONFIG
	.align		4
.L_31:
        /*007c*/ 	.byte	0x01, 0x54
	.zero		2


	//----- nvinfo : EIATTR_SYSCALL_OFFSETS
	.align		4
        /*0080*/ 	.byte	0x04, 0x46
        /*0082*/ 	.short	(.L_33 - .L_32)


	//   ....[0]....
.L_32:
        /*0084*/ 	.word	0x000013f0


	//----- nvinfo : EIATTR_MBARRIER_INSTR_OFFSETS
	.align		4
.L_33:
        /*0088*/ 	.byte	0x04, 0x39
        /*008a*/ 	.short	(.L_35 - .L_34)


	//   ....[0]....
.L_34:
        /*008c*/ 	.word	0x00000230
        /*0090*/ 	.word	0x000000ff
        /*0094*/ 	.word	0x00000000
        /*0098*/ 	.short	0x0100
        /*009a*/ 	.byte	0x08
	.zero		1


	//   ....[1]....
        /*009c*/ 	.word	0x00000240
        /*00a0*/ 	.word	0x000000ff
        /*00a4*/ 	.word	0x00000020
        /*00a8*/ 	.short	0x0100
        /*00aa*/ 	.byte	0x08
	.zero		1


	//   ....[2]....
        /*00ac*/ 	.word	0x00000250
        /*00b0*/ 	.word	0x000000ff
        /*00b4*/ 	.word	0x00000008
        /*00b8*/ 	.short	0x0100
        /*00ba*/ 	.byte	0x08
	.zero		1


	//   ....[3]....
        /*00bc*/ 	.word	0x00000260
        /*00c0*/ 	.word	0x000000ff
        /*00c4*/ 	.word	0x00000028
        /*00c8*/ 	.short	0x0100
        /*00ca*/ 	.byte	0x08
	.zero		1


	//   ....[4]....
        /*00cc*/ 	.word	0x00000270
        /*00d0*/ 	.word	0x000000ff
        /*00d4*/ 	.word	0x00000010
        /*00d8*/ 	.short	0x0100
        /*00da*/ 	.byte	0x08
	.zero		1


	//   ....[5]....
        /*00dc*/ 	.word	0x00000280
        /*00e0*/ 	.word	0x000000ff
        /*00e4*/ 	.word	0x00000030
        /*00e8*/ 	.short	0x0100
        /*00ea*/ 	.byte	0x08
	.zero		1


	//   ....[6]....
        /*00ec*/ 	.word	0x00000290
        /*00f0*/ 	.word	0x000000ff
        /*00f4*/ 	.word	0x00000018
        /*00f8*/ 	.short	0x0100
        /*00fa*/ 	.byte	0x08
	.zero		1


	//   ....[7]....
        /*00fc*/ 	.word	0x000002a0
        /*0100*/ 	.word	0x000000ff
        /*0104*/ 	.word	0x00000038
        /*0108*/ 	.short	0x0100
        /*010a*/ 	.byte	0x08
	.zero		1


	//   ....[8]....
        /*010c*/ 	.word	0x000006f0
        /*0110*/ 	.word	0x000000ff
        /*0114*/ 	.word	0x00000050
        /*0118*/ 	.short	0x0100
        /*011a*/ 	.byte	0x06
	.zero		1


	//   ....[9]....
        /*011c*/ 	.word	0x00000780
        /*0120*/ 	.word	0x000000ff
        /*0124*/ 	.word	0x00000058
        /*0128*/ 	.short	0x0100
        /*012a*/ 	.byte	0x06
	.zero		1


	//   ....[10]....
        /*012c*/ 	.word	0x000014c0
        /*0130*/ 	.word	0x00000003
        /*0134*/ 	.word	0x00000000
        /*0138*/ 	.short	0x010a
        /*013a*/ 	.byte	0x3f
	.zero		1


	//   ....[11]....
        /*013c*/ 	.word	0x00001500
        /*0140*/ 	.word	0x00000003
        /*0144*/ 	.word	0x00000000
        /*0148*/ 	.short	0x010a
        /*014a*/ 	.byte	0x3f
	.zero		1


	//   ....[12]....
        /*014c*/ 	.word	0x000018d0
        /*0150*/ 	.word	0x00000005
        /*0154*/ 	.word	0x00000000
        /*0158*/ 	.short	0x010a
        /*015a*/ 	.byte	0x3f
	.zero		1


	//   ....[13]....
        /*015c*/ 	.word	0x00001910
        /*0160*/ 	.word	0x00000005
        /*0164*/ 	.word	0x00000000
        /*0168*/ 	.short	0x010a
        /*016a*/ 	.byte	0x3f
	.zero		1


	//   ....[14]....
        /*016c*/ 	.word	0x00001b70
        /*0170*/ 	.word	0x00000005
        /*0174*/ 	.word	0x00000000
        /*0178*/ 	.short	0x0101
        /*017a*/ 	.byte	0x3f
	.zero		1


	//   ....[15]....
        /*017c*/ 	.word	0x00001d50
        /*0180*/ 	.word	0x00000003
        /*0184*/ 	.word	0x00000000
        /*0188*/ 	.short	0x0101
        /*018a*/ 	.byte	0x3f
	.zero		1


	//   ....[16]....
        /*018c*/ 	.word	0x00009360
        /*0190*/ 	.word	0x00000016
        /*0194*/ 	.word	0x00000020
        /*0198*/ 	.short	0x010a
        /*019a*/ 	.byte	0x3f
	.zero		1


	//   ....[17]....
        /*019c*/ 	.word	0x00009710
        /*01a0*/ 	.word	0x00000004
        /*01a4*/ 	.word	0x00000058
        /*01a8*/ 	.short	0x0101
        /*01aa*/ 	.byte	0x3f
	.zero		1


	//   ....[18]....
        /*01ac*/ 	.word	0x00009e20
        /*01b0*/ 	.word	0x00000005
        /*01b4*/ 	.word	0x00000000
        /*01b8*/ 	.short	0x010a
        /*01ba*/ 	.byte	0x3f
	.zero		1


	//   ....[19]....
        /*01bc*/ 	.word	0x00009ea0
        /*01c0*/ 	.word	0x00000007
        /*01c4*/ 	.word	0x00000000
        /*01c8*/ 	.short	0x010a
        /*01ca*/ 	.byte	0x3f
	.zero		1


	//   ....[20]....
        /*01cc*/ 	.word	0x00009f30
        /*01d0*/ 	.word	0x00000006
        /*01d4*/ 	.word	0x00000000
        /*01d8*/ 	.short	0x010a
        /*01da*/ 	.byte	0x3f
	.zero		1


	//   ....[21]....
        /*01dc*/ 	.word	0x00009fc0
        /*01e0*/ 	.word	0x00000003
        /*01e4*/ 	.word	0x00000000
        /*01e8*/ 	.short	0x010a
        /*01ea*/ 	.byte	0x3f
	.zero		1


	//   ....[22]....
        /*01ec*/ 	.word	0x0000a020
        /*01f0*/ 	.word	0x00000003
        /*01f4*/ 	.word	0x00000000
        /*01f8*/ 	.short	0x010a
        /*01fa*/ 	.byte	0x3f
	.zero		1


	//   ....[23]....
        /*01fc*/ 	.word	0x0000a070
        /*0200*/ 	.word	0x00000005
        /*0204*/ 	.word	0x00000000
        /*0208*/ 	.short	0x010a
        /*020a*/ 	.byte	0x3f
	.zero		1


	//   ....[24]....
        /*020c*/ 	.word	0x0000a140
        /*0210*/ 	.word	0x00000016
        /*0214*/ 	.word	0x00000020
        /*0218*/ 	.short	0x010a
        /*021a*/ 	.byte	0x3f
	.zero		1


	//   ....[25]....
        /*021c*/ 	.word	0x0000a210
        /*0220*/ 	.word	0x00000005
        /*0224*/ 	.word	0x00000000
        /*0228*/ 	.short	0x010a
        /*022a*/ 	.byte	0x3f
	.zero		1


	//   ....[26]....
        /*022c*/ 	.word	0x0000a260
        /*0230*/ 	.word	0x00000007
        /*0234*/ 	.word	0x00000000
        /*0238*/ 	.short	0x010a
        /*023a*/ 	.byte	0x3f
	.zero		1


	//   ....[27]....
        /*023c*/ 	.word	0x0000a2b0
        /*0240*/ 	.word	0x00000006
        /*0244*/ 	.word	0x00000000
        /*0248*/ 	.short	0x010a
        /*024a*/ 	.byte	0x3f
	.zero		1


	//----- nvinfo : EIATTR_NUM_MBARRIERS
	.align		4
.L_35:
        /*024c*/ 	.byte	0x03, 0x38
        /*024e*/ 	.short	0x000a


	//----- nvinfo : EIATTR_EXIT_INSTR_OFFSETS
	.align		4
        /*0250*/ 	.byte	0x04, 0x1c
        /*0252*/ 	.short	(.L_37 - .L_36)


	//   ....[0]....
.L_36:
        /*0254*/ 	.word	0x00000950


	//   ....[1]....
        /*0258*/ 	.word	0x00001170


	//   ....[2]....
        /*025c*/ 	.word	0x00008970


	//   ....[3]....
        /*0260*/ 	.word	0x00008ed0


	//   ....[4]....
        /*0264*/ 	.word	0x0000a010


	//----- nvinfo : EIATTR_MAX_THREADS
	.align		4
.L_37:
        /*0268*/ 	.byte	0x04, 0x05
        /*026a*/ 	.short	(.L_39 - .L_38)
.L_38:
        /*026c*/ 	.word	0x00000180
        /*0270*/ 	.word	0x00000001
        /*0274*/ 	.word	0x00000001


	//----- nvinfo : EIATTR_CRS_STACK_SIZE
	.align		4
.L_39:
        /*0278*/ 	.byte	0x04, 0x1e
        /*027a*/ 	.short	(.L_41 - .L_40)
.L_40:
        /*027c*/ 	.word	0x00000000


	//----- nvinfo : EIATTR_CBANK_PARAM_SIZE
	.align		4
.L_41:
        /*0280*/ 	.byte	0x03, 0x19
        /*0282*/ 	.short	0x0470


	//----- nvinfo : EIATTR_PARAM_CBANK
	.align		4
        /*0284*/ 	.byte	0x04, 0x0a
        /*0286*/ 	.short	(.L_43 - .L_42)
	.align		4
.L_42:
        /*0288*/ 	.word	index@(.nv.constant0._ZN7cutlass13device_kernelINS_4gemm6kernel13GemmUniversalIN4cute5tupleIJiiiiEEENS1_10collective13CollectiveMmaINS1_34MainloopSm90TmaGmmaWarpSpecializedILi4ENS5_IJNS4_1CILi2EEESB_NSA_ILi1EEEEEENS1_35KernelTmaWarpSpecializedCooperativeEEENS5_IJNSA_ILi128EEENSA_ILi256EEESG_EEEaNS5_IJlSC_lEEEaSJ_NS4_8TiledMMAINS4_8MMA_AtomIJNS4_4SM904GMMA27MMA_64x256x32_S32S8S8_SS_TNEEEENS4_6LayoutINS5_IJSB_SC_SC_EEENS5_IJSC_NSA_ILi0EEESS_EEEEENS5_IJNS4_10UnderscoreESV_SV_EEEEENS4_23SM90_TMA_LOAD_MULTICASTENS4_14ComposedLayoutINS4_7SwizzleILi3ELi4ELi3EEENS4_18smem_ptr_flag_bitsILi8EEENSQ_INS5_IJNSA_ILi8EEESG_EEENS5_IJSG_SC_EEEEEEEvNS4_8identityESY_S18_vS19_EENS_8epilogue10collective6detail29Sm90TmaWarpSpecializedAdapterINS1C_15DefaultEpilogueIaSJ_SJ_NS1B_6thread17LinearCombinationIaLi1EiiLNS1G_9ScaleType4KindE0ELNS_15FloatRoundStyleE2EaEENS1_15EpilogueDefaultEEEEEvvEEEEvNT_6ParamsE)
        /*028c*/ 	.short	0x0210
        /*028e*/ 	.short	0x0470


	//----- nvinfo : EIATTR_SW_WAR
	.align		4
.L_43:
        /*0290*/ 	.byte	0x04, 0x36
        /*0292*/ 	.short	(.L_45 - .L_44)
.L_44:
        /*0294*/ 	.word	0x00000008
.L_45:


//--------------------- .nv.callgraph             --------------------------
	.section	.nv.callgraph,"",@"SHT_CUDA_CALLGRAPH"
	.align	4
	.sectionentsize	8
	.align		4
        /*0000*/ 	.word	0x00000000
	.align		4
        /*0004*/ 	.word	0xffffffff
	.align		4
        /*0008*/ 	.word	index@(_ZN7cutlass13device_kernelINS_4gemm6kernel13GemmUniversalIN4cute5tupleIJiiiiEEENS1_10collective13CollectiveMmaINS1_34MainloopSm90TmaGmmaWarpSpecializedILi4ENS5_IJNS4_1CILi2EEESB_NSA_ILi1EEEEEENS1_35KernelTmaWarpSpecializedCooperativeEEENS5_IJNSA_ILi128EEENSA_ILi256EEESG_EEEaNS5_IJlSC_lEEEaSJ_NS4_8TiledMMAINS4_8MMA_AtomIJNS4_4SM904GMMA27MMA_64x256x32_S32S8S8_SS_TNEEEENS4_6LayoutINS5_IJSB_SC_SC_EEENS5_IJSC_NSA_ILi0EEESS_EEEEENS5_IJNS4_10UnderscoreESV_SV_EEEEENS4_23SM90_TMA_LOAD_MULTICASTENS4_14ComposedLayoutINS4_7SwizzleILi3ELi4ELi3EEENS4_18smem_ptr_flag_bitsILi8EEENSQ_INS5_IJNSA_ILi8EEESG_EEENS5_IJSG_SC_EEEEEEEvNS4_8identityESY_S18_vS19_EENS_8epilogue10collective6detail29Sm90TmaWarpSpecializedAdapterINS1C_15DefaultEpilogueIaSJ_SJ_NS1B_6thread17LinearCombinationIaLi1EiiLNS1G_9ScaleType4KindE0ELNS_15FloatRoundStyleE2EaEENS1_15EpilogueDefaultEEEEEvvEEEEvNT_6ParamsE)
	.align		4
        /*000c*/ 	.word	index@(__assertfail)
	.align		4
        /*0010*/ 	.word	0x00000000
	.align		4
        /*0014*/ 	.word	0xfffffffe
	.align		4
        /*0018*/ 	.word	0x00000000
	.align		4
        /*001c*/ 	.word	0xfffffffd
	.align		4
        /*0020*/ 	.word	0x00000000
	.align		4
        /*0024*/ 	.word	0xfffffffc


//--------------------- .nv.constant4             --------------------------
	.section	.nv.constant4,"a",@progbits
	.align	8
	.align		8
.nv.constant4:
        /*0000*/ 	.dword	__assertfail
	.align		8
        /*0008*/ 	.dword	__unnamed_1
	.align		8
        /*0010*/ 	.dword	_ZN40_INTERNAL_e3964101_4_k_cu_fa00fd7a_175904cuda3std3__45__cpo5beginE
	.align		8
        /*0018*/ 	.dword	_ZN40_INTERNAL_e3964101_4_k_cu_fa00fd7a_175904cuda3std3__45__cpo3endE
	.align		8
        /*0020*/ 	.dword	_ZN40_INTERNAL_e3964101_4_k_cu_fa00fd7a_175904cuda3std3__45__cpo6cbeginE
	.align		8
        /*0028*/ 	.dword	_ZN40_INTERNAL_e3964101_4_k_cu_fa00fd7a_175904cuda3std3__45__cpo4cendE
	.align		8
        /*0030*/ 	.dword	_ZN40_INTERNAL_e3964101_4_k_cu_fa00fd7a_175904cuda3std3__442_GLOBAL__N__e3964101_4_k_cu_fa00fd7a_175906ignoreE
	.align		8
        /*0038*/ 	.dword	_ZN40_INTERNAL_e3964101_4_k_cu_fa00fd7a_175904cuda3std3__419piecewise_constructE
	.align		8
        /*0040*/ 	.dword	_ZN40_INTERNAL_e3964101_4_k_cu_fa00fd7a_175904cuda3std3__48in_placeE
	.align		8
        /*0048*/ 	.dword	_ZN40_INTERNAL_e3964101_4_k_cu_fa00fd7a_175904cuda3std6ranges3__45__cpo4swapE
	.align		8
        /*0050*/ 	.dword	_ZN40_INTERNAL_e3964101_4_k_cu_fa00fd7a_175904cuda3std6ranges3__45__cpo9iter_moveE
	.align		8
        /*0058*/ 	.dword	_ZN40_INTERNAL_e3964101_4_k_cu_fa00fd7a_175904cute7productE
	.align		8
        /*0060*/ 	.dword	_ZN40_INTERNAL_e3964101_4_k_cu_fa00fd7a_175904cute1_E
	.align		8
        /*0068*/ 	.dword	$str$22
	.align		8
        /*0070*/ 	.dword	$str$23


//--------------------- .text._ZN7cutlass13device_kernelINS_4gemm6kernel13GemmUniversalIN4cute5tupleIJiiiiEEENS1_10collective13CollectiveMmaINS1_34MainloopSm90TmaGmmaWarpSpecializedILi4ENS5_IJNS4_1CILi2EEESB_NSA_ILi1EEEEEENS1_35KernelTmaWarpSpecializedCooperativeEEENS5_IJNSA_ILi128EEENSA_ILi256EEESG_EEEaNS5_IJlSC_lEEEaSJ_NS4_8TiledMMAINS4_8MMA_AtomIJNS4_4SM904GMMA27MMA_64x256x32_S32S8S8_SS_TNEEEENS4_6LayoutINS5_IJSB_SC_SC_EEENS5_IJSC_NSA_ILi0EEESS_EEEEENS5_IJNS4_10UnderscoreESV_SV_EEEEENS4_23SM90_TMA_LOAD_MULTICASTENS4_14ComposedLayoutINS4_7SwizzleILi3ELi4ELi3EEENS4_18smem_ptr_flag_bitsILi8EEENSQ_INS5_IJNSA_ILi8EEESG_EEENS5_IJSG_SC_EEEEEEEvNS4_8identityESY_S18_vS19_EENS_8epilogue10collective6detail29Sm90TmaWarpSpecializedAdapterINS1C_15DefaultEpilogueIaSJ_SJ_NS1B_6thread17LinearCombinationIaLi1EiiLNS1G_9ScaleType4KindE0ELNS_15FloatRoundStyleE2EaEENS1_15EpilogueDefaultEEEEEvvEEEEvNT_6ParamsE --------------------------
	.section	.text._ZN7cutlass13device_kernelINS_4gemm6kernel13GemmUniversalIN4cute5tupleIJiiiiEEENS1_10collective13CollectiveMmaINS1_34MainloopSm90TmaGmmaWarpSpecializedILi4ENS5_IJNS4_1CILi2EEESB_NSA_ILi1EEEEEENS1_35KernelTmaWarpSpecializedCooperativeEEENS5_IJNSA_ILi128EEENSA_ILi256EEESG_EEEaNS5_IJlSC_lEEEaSJ_NS4_8TiledMMAINS4_8MMA_AtomIJNS4_4SM904GMMA27MMA_64x256x32_S32S8S8_SS_TNEEEENS4_6LayoutINS5_IJSB_SC_SC_EEENS5_IJSC_NSA_ILi0EEESS_EEEEENS5_IJNS4_10UnderscoreESV_SV_EEEEENS4_23SM90_TMA_LOAD_MULTICASTENS4_14ComposedLayoutINS4_7SwizzleILi3ELi4ELi3EEENS4_18smem_ptr_flag_bitsILi8EEENSQ_INS5_IJNSA_ILi8EEESG_EEENS5_IJSG_SC_EEEEEEEvNS4_8identityESY_S18_vS19_EENS_8epilogue10collective6detail29Sm90TmaWarpSpecializedAdapterINS1C_15DefaultEpilogueIaSJ_SJ_NS1B_6thread17LinearCombinationIaLi1EiiLNS1G_9ScaleType4KindE0ELNS_15FloatRoundStyleE2EaEENS1_15EpilogueDefaultEEEEEvvEEEEvNT_6ParamsE,"ax",@progbits
	.align	128
.text._ZN7cutlass13device_kernelINS_4gemm6kernel13GemmUniversalIN4cute5tupleIJiiiiEEENS1_10collective13CollectiveMmaINS1_34MainloopSm90TmaGmmaWarpSpecializedILi4ENS5_IJNS4_1CILi2EEESB_NSA_ILi1EEEEEENS1_35KernelTmaWarpSpecializedCooperativeEEENS5_IJNSA_ILi128EEENSA_ILi256EEESG_EEEaNS5_IJlSC_lEEEaSJ_NS4_8TiledMMAINS4_8MMA_AtomIJNS4_4SM904GMMA27MMA_64x256x32_S32S8S8_SS_TNEEEENS4_6LayoutINS5_IJSB_SC_SC_EEENS5_IJSC_NSA_ILi0EEESS_EEEEENS5_IJNS4_10UnderscoreESV_SV_EEEEENS4_23SM90_TMA_LOAD_MULTICASTENS4_14ComposedLayoutINS4_7SwizzleILi3ELi4ELi3EEENS4_18smem_ptr_flag_bitsILi8EEENSQ_INS5_IJNSA_ILi8EEESG_EEENS5_IJSG_SC_EEEEEEEvNS4_8identityESY_S18_vS19_EENS_8epilogue10collective6detail29Sm90TmaWarpSpecializedAdapterINS1C_15DefaultEpilogueIaSJ_SJ_NS1B_6thread17LinearCombinationIaLi1EiiLNS1G_9ScaleType4KindE0ELNS_15FloatRoundStyleE2EaEENS1_15EpilogueDefaultEEEEEvvEEEEvNT_6ParamsE:
        .type           _ZN7cutlass13device_kernelINS_4gemm6kernel13GemmUniversalIN4cute5tupleIJiiiiEEENS1_10collective13CollectiveMmaINS1_34MainloopSm90TmaGmmaWarpSpecializedILi4ENS5_IJNS4_1CILi2EEESB_NSA_ILi1EEEEEENS1_35KernelTmaWarpSpecializedCooperativeEEENS5_IJNSA_ILi128EEENSA_ILi256EEESG_EEEaNS5_IJlSC_lEEEaSJ_NS4_8TiledMMAINS4_8MMA_AtomIJNS4_4SM904GMMA27MMA_64x256x32_S32S8S8_SS_TNEEEENS4_6LayoutINS5_IJSB_SC_SC_EEENS5_IJSC_NSA_ILi0EEESS_EEEEENS5_IJNS4_10UnderscoreESV_SV_EEEEENS4_23SM90_TMA_LOAD_MULTICASTENS4_14ComposedLayoutINS4_7SwizzleILi3ELi4ELi3EEENS4_18smem_ptr_flag_bitsILi8EEENSQ_INS5_IJNSA_ILi8EEESG_EEENS5_IJSG_SC_EEEEEEEvNS4_8identityESY_S18_vS19_EENS_8epilogue10collective6detail29Sm90TmaWarpSpecializedAdapterINS1C_15DefaultEpilogueIaSJ_SJ_NS1B_6thread17LinearCombinationIaLi1EiiLNS1G_9ScaleType4KindE0ELNS_15FloatRoundStyleE2EaEENS1_15EpilogueDefaultEEEEEvvEEEEvNT_6ParamsE,@function
        .size           _ZN7cutlass13device_kernelINS_4gemm6kernel13GemmUniversalIN4cute5tupleIJiiiiEEENS1_10collective13CollectiveMmaINS1_34MainloopSm90TmaGmmaWarpSpecializedILi4ENS5_IJNS4_1CILi2EEESB_NSA_ILi1EEEEEENS1_35KernelTmaWarpSpecializedCooperativeEEENS5_IJNSA_ILi128EEENSA_ILi256EEESG_EEEaNS5_IJlSC_lEEEaSJ_NS4_8TiledMMAINS4_8MMA_AtomIJNS4_4SM904GMMA27MMA_64x256x32_S32S8S8_SS_TNEEEENS4_6LayoutINS5_IJSB_SC_SC_EEENS5_IJSC_NSA_ILi0EEESS_EEEEENS5_IJNS4_10UnderscoreESV_SV_EEEEENS4_23SM90_TMA_LOAD_MULTICASTENS4_14ComposedLayoutINS4_7SwizzleILi3ELi4ELi3EEENS4_18smem_ptr_flag_bitsILi8EEENSQ_INS5_IJNSA_ILi8EEESG_EEENS5_IJSG_SC_EEEEEEEvNS4_8identityESY_S18_vS19_EENS_8epilogue10collective6detail29Sm90TmaWarpSpecializedAdapterINS1C_15DefaultEpilogueIaSJ_SJ_NS1B_6thread17LinearCombinationIaLi1EiiLNS1G_9ScaleType4KindE0ELNS_15FloatRoundStyleE2EaEENS1_15EpilogueDefaultEEEEEvvEEEEvNT_6ParamsE,(.L_x_329 - _ZN7cutlass13device_kernelINS_4gemm6kernel13GemmUniversalIN4cute5tupleIJiiiiEEENS1_10collective13CollectiveMmaINS1_34MainloopSm90TmaGmmaWarpSpecializedILi4ENS5_IJNS4_1CILi2EEESB_NSA_ILi1EEEEEENS1_35KernelTmaWarpSpecializedCooperativeEEENS5_IJNSA_ILi128EEENSA_ILi256EEESG_EEEaNS5_IJlSC_lEEEaSJ_NS4_8TiledMMAINS4_8MMA_AtomIJNS4_4SM904GMMA27MMA_64x256x32_S32S8S8_SS_TNEEEENS4_6LayoutINS5_IJSB_SC_SC_EEENS5_IJSC_NSA_ILi0EEESS_EEEEENS5_IJNS4_10UnderscoreESV_SV_EEEEENS4_23SM90_TMA_LOAD_MULTICASTENS4_14ComposedLayoutINS4_7SwizzleILi3ELi4ELi3EEENS4_18smem_ptr_flag_bitsILi8EEENSQ_INS5_IJNSA_ILi8EEESG_EEENS5_IJSG_SC_EEEEEEEvNS4_8identityESY_S18_vS19_EENS_8epilogue10collective6detail29Sm90TmaWarpSpecializedAdapterINS1C_15DefaultEpilogueIaSJ_SJ_NS1B_6thread17LinearCombinationIaLi1EiiLNS1G_9ScaleType4KindE0ELNS_15FloatRoundStyleE2EaEENS1_15EpilogueDefaultEEEEEvvEEEEvNT_6ParamsE)
        .other          _ZN7cutlass13device_kernelINS_4gemm6kernel13GemmUniversalIN4cute5tupleIJiiiiEEENS1_10collective13CollectiveMmaINS1_34MainloopSm90TmaGmmaWarpSpecializedILi4ENS5_IJNS4_1CILi2EEESB_NSA_ILi1EEEEEENS1_35KernelTmaWarpSpecializedCooperativeEEENS5_IJNSA_ILi128EEENSA_ILi256EEESG_EEEaNS5_IJlSC_lEEEaSJ_NS4_8TiledMMAINS4_8MMA_AtomIJNS4_4SM904GMMA27MMA_64x256x32_S32S8S8_SS_TNEEEENS4_6LayoutINS5_IJSB_SC_SC_EEENS5_IJSC_NSA_ILi0EEESS_EEEEENS5_IJNS4_10UnderscoreESV_SV_EEEEENS4_23SM90_TMA_LOAD_MULTICASTENS4_14ComposedLayoutINS4_7SwizzleILi3ELi4ELi3EEENS4_18smem_ptr_flag_bitsILi8EEENSQ_INS5_IJNSA_ILi8EEESG_EEENS5_IJSG_SC_EEEEEEEvNS4_8identityESY_S18_vS19_EENS_8epilogue10collective6detail29Sm90TmaWarpSpecializedAdapterINS1C_15DefaultEpilogueIaSJ_SJ_NS1B_6thread17LinearCombinationIaLi1EiiLNS1G_9ScaleType4KindE0ELNS_15FloatRoundStyleE2EaEENS1_15EpilogueDefaultEEEEEvvEEEEvNT_6ParamsE,@"STO_CUDA_ENTRY STV_DEFAULT"
_ZN7cutlass13device_kernelINS_4gemm6kernel13GemmUniversalIN4cute5tupleIJiiiiEEENS1_10collective13CollectiveMmaINS1_34MainloopSm90TmaGmmaWarpSpecializedILi4ENS5_IJNS4_1CILi2EEESB_NSA_ILi1EEEEEENS1_35KernelTmaWarpSpecializedCooperativeEEENS5_IJNSA_ILi128EEENSA_ILi256EEESG_EEEaNS5_IJlSC_lEEEaSJ_NS4_8TiledMMAINS4_8MMA_AtomIJNS4_4SM904GMMA27MMA_64x256x32_S32S8S8_SS_TNEEEENS4_6LayoutINS5_IJSB_SC_SC_EEENS5_IJSC_NSA_ILi0EEESS_EEEEENS5_IJNS4_10UnderscoreESV_SV_EEEEENS4_23SM90_TMA_LOAD_MULTICASTENS4_14ComposedLayoutINS4_7SwizzleILi3ELi4ELi3EEENS4_18smem_ptr_flag_bitsILi8EEENSQ_INS5_IJNSA_ILi8EEESG_EEENS5_IJSG_SC_EEEEEEEvNS4_8identityESY_S18_vS19_EENS_8epilogue10collective6detail29Sm90TmaWarpSpecializedAdapterINS1C_15DefaultEpilogueIaSJ_SJ_NS1B_6thread17LinearCombinationIaLi1EiiLNS1G_9ScaleType4KindE0ELNS_15FloatRoundStyleE2EaEENS1_15EpilogueDefaultEEEEEvvEEEEvNT_6ParamsE:
[----:B------:R-:W0:Y:S01]  /*0000*/  LDC R1, c[0x0][0x28] ;  /* 0x00000a00ff017b82 */ /* 0x000e220000000800 */
[----:B------:R-:W1:Y:S01]  /*0010*/  S2R R18, SR_TID.X ;  /* 0x0000000000127919 */ /* 0x000e620000002100 */
[----:B------:R-:W-:Y:S01]  /*0020*/  ELECT P0, URZ, PT ;  /* 0x00000000003f782f */ /* 0x000fe20003800000 */
[----:B------:R-:W-:Y:S01]  /*0030*/  BSSY B0, `(.L_x_0) ;  /* 0x000000f000007945 */ /* 0x000fe20003800000 */
[--C-:B-1----:R-:W-:Y:S02]  /*0040*/  SHF.R.U32.HI R0, RZ, 0x5, R18.reuse ;  /* 0x00000005ff007819 */ /* 0x102fe40000011612 */
[----:B------:R-:W-:-:S03]  /*0050*/  SHF.R.U32.HI R3, RZ, 0x7, R18 ;  /* 0x00000007ff037819 */ /* 0x000fc60000011612 */
[----:B------:R-:W1:Y:S04]  /*0060*/  SHFL.IDX PT, R2, R0, RZ, 0x1f ;  /* 0x00001fff00027589 */ /* 0x000e6800000e0000 */
[----:B------:R2:W3:Y:S01]  /*0070*/  SHFL.IDX PT, R5, R3, RZ, 0x1f ;  /* 0x00001fff03057589 */ /* 0x0004e200000e0000 */
[----:B-1----:R-:W-:-:S13]  /*0080*/  ISETP.NE.OR P0, PT, R2, RZ, !P0 ;  /* 0x000000ff0200720c */ /* 0x002fda0004705670 */
[----:B0-23--:R-:W-:Y:S05]  /*0090*/  @P0 BRA `(.L_x_1) ;  /* 0x0000000000200947 */ /* 0x00dfea0003800000 */
[----:B------:R-:W-:Y:S02]  /*00a0*/  ULDC.64 UR4, c[0x0][0x198] ;  /* 0x0000660000047ab9 */ /* 0x000fe40000000a00 */
[----:B------:R-:W-:Y:S02]  /*00b0*/  UIADD3 UR6, UP0, UR4, 0xf0, URZ ;  /* 0x000000f004067890 */ /* 0x000fe4000ff1e03f */
[----:B------:R-:W-:Y:S02]  /*00c0*/  UIADD3 UR4, UP1, UR4, 0x1f0, URZ ;  /* 0x000001f004047890 */ /* 0x000fe4000ff3e03f */
[----:B------:R-:W-:Y:S02]  /*00d0*/  UIADD3.X UR7, URZ, UR5, URZ, UP0, !UPT ;  /* 0x000000053f077290 */ /* 0x000fe400087fe43f */
[----:B------:R-:W-:-:S07]  /*00e0*/  UIADD3.X UR5, URZ, UR5, URZ, UP1, !UPT ;  /* 0x000000053f057290 */ /* 0x000fce0008ffe43f */
[----:B------:R0:W-:Y:S02]  /*00f0*/  UTMACCTL.PF [UR6] ;  /* 0x00000000060079b9 */ /* 0x0001e40008040000 */
[----:B------:R0:W-:Y:S02]  /*0100*/  UTMACCTL.PF [UR4] ;  /* 0x00000000040079b9 */ /* 0x0001e40008040000 */
[----:B0-----:R-:W-:Y:S01]  /*0110*/  NOP ;  /* 0x0000000000007918 */ /* 0x001fe20000000000 */
.L_x_1:
[----:B------:R-:W-:Y:S05]  /*0120*/  BSYNC B0 ;  /* 0x0000000000007941 */ /* 0x000fea0003800000 */
.L_x_0:
[----:B------:R-:W0:Y:S02]  /*0130*/  SHFL.IDX PT, R3, R0, RZ, 0x1f ;  /* 0x00001fff00037589 */ /* 0x000e2400000e0000 */
[----:B0-----:R-:W-:-:S13]  /*0140*/  ISETP.NE.AND P0, PT, R3, RZ, PT ;  /* 0x000000ff0300720c */ /* 0x001fda0003f05270 */
[----:B------:R-:W-:Y:S05]  /*0150*/  @P0 BRA `(.L_x_2) ;  /* 0x0000000000580947 */ /* 0x000fea0003800000 */
[----:B------:R-:W0:Y:S01]  /*0160*/  S2UR UR8, SR_CgaCtaId ;  /* 0x00000000000879c3 */ /* 0x000e220000008800 */
[----:B------:R-:W-:Y:S01]  /*0170*/  UMOV UR4, 0x400 ;  /* 0x0000040000047882 */ /* 0x000fe20000000000 */
[----:B------:R-:W-:Y:S01]  /*0180*/  UMOV UR5, 0x1 ;  /* 0x0000000100057882 */ /* 0x000fe20000000000 */
[----:B------:R-:W-:Y:S01]  /*0190*/  UMOV UR6, 0x6 ;  /* 0x0000000600067882 */ /* 0x000fe20000000000 */
[----:B------:R-:W-:Y:S01]  /*01a0*/  ELECT P0, URZ, PT ;  /* 0x00000000003f782f */ /* 0x000fe20003800000 */
[----:B------:R-:W-:-:S04]  /*01b0*/  UIADD3 UR6, -UR6, 0x100000, URZ ;  /* 0x0010000006067890 */ /* 0x000fc8000fffe13f */
[----:B------:R-:W-:Y:S02]  /*01c0*/  USHF.L.U32 UR7, UR6, 0xb, URZ ;  /* 0x0000000b06077899 */ /* 0x000fe4000800063f */
[----:B------:R-:W-:Y:S02]  /*01d0*/  USHF.L.U32 UR6, UR6, 0x1, URZ ;  /* 0x0000000106067899 */ /* 0x000fe4000800063f */
[----:B0-----:R-:W-:Y:S02]  /*01e0*/  ULEA UR8, UR8, UR4, 0x18 ;  /* 0x0000000408087291 */ /* 0x001fe4000f8ec03f */
[----:B------:R-:W-:-:S04]  /*01f0*/  UIADD3 UR4, -UR5, 0x100000, URZ ;  /* 0x0010000005047890 */ /* 0x000fc8000fffe13f */
[----:B------:R-:W-:Y:S02]  /*0200*/  USHF.L.U32 UR5, UR4, 0xb, URZ ;  /* 0x0000000b04057899 */ /* 0x000fe4000800063f */
[----:B------:R-:W-:Y:S01]  /*0210*/  USHF.L.U32 UR4, UR4, 0x1, URZ ;  /* 0x0000000104047899 */ /* 0x000fe2000800063f */
[----:B------:R-:W0:Y:S11]  /*0220*/  FENCE.VIEW.ASYNC.S ;  /* 0x00000000000073c6 */ /* 0x000e360000000000 */
[----:B0-----:R0:W1:Y:S01]  /*0230*/  SYNCS.EXCH.64 URZ, [UR8], UR4 ;  /* 0x00000004083f75b2 */ /* 0x0010620008000100 */
[----:B------:R0:W2:Y:S01]  /*0240*/  SYNCS.EXCH.64 URZ, [UR8+0x20], UR6 ;  /* 0x00002006083f75b2 */ /* 0x0000a20008000100 */
[----:B------:R0:W3:Y:S01]  /*0250*/  SYNCS.EXCH.64 URZ, [UR8+0x8], UR4 ;  /* 0x00000804083f75b2 */ /* 0x0000e20008000100 */
[----:B------:R0:W4:Y:S01]  /*0260*/  SYNCS.EXCH.64 URZ, [UR8+0x28], UR6 ;  /* 0x00002806083f75b2 */ /* 0x0001220008000100 */
[----:B------:R0:W0:Y:S01]  /*0270*/  SYNCS.EXCH.64 URZ, [UR8+0x10], UR4 ;  /* 0x00001004083f75b2 */ /* 0x0000220008000100 */
[----:B------:R0:W0:Y:S01]  /*0280*/  SYNCS.EXCH.64 URZ, [UR8+0x30], UR6 ;  /* 0x00003006083f75b2 */ /* 0x0000220008000100 */
[----:B------:R0:W0:Y:S01]  /*0290*/  SYNCS.EXCH.64 URZ, [UR8+0x18], UR4 ;  /* 0x00001804083f75b2 */ /* 0x0000220008000100 */
[----:B------:R0:W0:Y:S01]  /*02a0*/  SYNCS.EXCH.64 URZ, [UR8+0x38], UR6 ;  /* 0x00003806083f75b2 */ /* 0x0000220008000100 */
[----:B------:R-:W-:Y:S01]  /*02b0*/  NOP ;  /* 0x0000000000007918 */ /* 0x000fe20000000000 */
.L_x_2:
[----:B------:R-:W-:Y:S01]  /*02c0*/  SHF.R.S32.HI R7, RZ, 0x1f, R18 ;  /* 0x0000001fff077819 */ /* 0x000fe20000011412 */
[----:B------:R-:W5:Y:S01]  /*02d0*/  SHFL.IDX PT, R0, R0, RZ, 0x1f ;  /* 0x00001fff00007589 */ /* 0x000f6200000e0000 */
[----:B0-----:R-:W0:Y:S01]  /*02e0*/  S2UR UR8, SR_CTAID.X ;  /* 0x00000000000879c3 */ /* 0x001e220000002500 */
[----:B------:R-:W-:Y:S02]  /*02f0*/  ELECT P0, URZ, PT ;  /* 0x00000000003f782f */ /* 0x000fe40003800000 */
[----:B------:R-:W-:Y:S01]  /*0300*/  LEA.HI R7, R7, R18, RZ, 0x7 ;  /* 0x0000001207077211 */ /* 0x000fe200078f38ff */
[----:B------:R-:W1:Y:S01]  /*0310*/  S2R R4, SR_CTAID.Y ;  /* 0x0000000000047919 */ /* 0x000e620000002600 */
[----:B------:R-:W-:Y:S01]  /*0320*/  SHF.R.S32.HI R8, RZ, 0x1f, R3 ;  /* 0x0000001fff087819 */ /* 0x000fe20000011403 */
[----:B------:R-:W-:Y:S01]  /*0330*/  ULDC UR4, c[0x0][0x150] ;  /* 0x0000540000047ab9 */ /* 0x000fe20000000800 */
[----:B------:R-:W-:Y:S01]  /*0340*/  LOP3.LUT R7, R7, 0xffffff80, RZ, 0xc0, !PT ;  /* 0xffffff8007077812 */ /* 0x000fe200078ec0ff */
[----:B------:R-:W-:Y:S01]  /*0350*/  NOP ;  /* 0x0000000000007918 */ /* 0x000fe20000000000 */
[----:B------:R-:W-:Y:S01]  /*0360*/  LEA.HI R8, R8, R3, RZ, 0x2 ;  /* 0x0000000308087211 */ /* 0x000fe200078f10ff */
[----:B------:R-:W2:Y:S01]  /*0370*/  LDC R10, c[0x0][0x144] ;  /* 0x00005100ff0a7b82 */ /* 0x000ea20000000800 */
[----:B------:R-:W-:Y:S01]  /*0380*/  NOP ;  /* 0x0000000000007918 */ /* 0x000fe20000000000 */
[----:B------:R-:W-:Y:S01]  /*0390*/  IMAD.IADD R6, R18, 0x1, -R7 ;  /* 0x0000000112067824 */ /* 0x000fe200078e0a07 */
[----:B------:R-:W-:Y:S01]  /*03a0*/  LOP3.LUT R8, R8, 0x3ffffffc, RZ, 0xc0, !PT ;  /* 0x3ffffffc08087812 */ /* 0x000fe200078ec0ff */
[----:B------:R-:W-:Y:S01]  /*03b0*/  IMAD.MOV.U32 R23, RZ, RZ, 0x1 ;  /* 0x00000001ff177424 */ /* 0x000fe200078e00ff */
[----:B------:R-:W-:-:S02]  /*03c0*/  ISETP.NE.AND P3, PT, R5, RZ, PT ;  /* 0x000000ff0500720c */ /* 0x000fc40003f65270 */
[----:B------:R-:W-:Y:S01]  /*03d0*/  SHF.R.S32.HI R7, RZ, 0x1f, R6 ;  /* 0x0000001fff077819 */ /* 0x000fe20000011406 */
[----:B------:R-:W-:Y:S01]  /*03e0*/  IMAD.IADD R8, R3, 0x1, -R8 ;  /* 0x0000000103087824 */ /* 0x000fe200078e0a08 */
[----:B------:R-:W3:Y:S02]  /*03f0*/  LDC R13, c[0x0][0x140] ;  /* 0x00005000ff0d7b82 */ /* 0x000ee40000000800 */
[----:B------:R-:W-:Y:S02]  /*0400*/  LEA.HI R7, R7, R6, RZ, 0x3 ;  /* 0x0000000607077211 */ /* 0x000fe400078f18ff */
[----:B-----5:R-:W-:Y:S02]  /*0410*/  ISETP.NE.OR P0, PT, R0, RZ, !P0 ;  /* 0x000000ff0000720c */ /* 0x020fe40004705670 */
[--C-:B------:R-:W-:Y:S02]  /*0420*/  SHF.R.S32.HI R0, RZ, 0x3, R7.reuse ;  /* 0x00000003ff007819 */ /* 0x100fe40000011407 */
[----:B------:R-:W-:-:S02]  /*0430*/  SHF.R.S32.HI R7, RZ, 0x1f, R7 ;  /* 0x0000001fff077819 */ /* 0x000fc40000011407 */
[----:B0-----:R-:W-:Y:S02]  /*0440*/  I2FP.F32.U32 R9, UR8 ;  /* 0x0000000800097c45 */ /* 0x001fe40008201000 */
[----:B------:R-:W-:-:S03]  /*0450*/  LEA.HI R7, R7, R0, RZ, 0x2 ;  /* 0x0000000007077211 */ /* 0x000fc600078f10ff */
[----:B------:R-:W-:Y:S01]  /*0460*/  FMUL R9, R9, UR4 ;  /* 0x0000000409097c20 */ /* 0x000fe20008400000 */
[----:B------:R-:W-:Y:S01]  /*0470*/  LOP3.LUT R7, R7, 0xfffffffc, RZ, 0xc0, !PT ;  /* 0xfffffffc07077812 */ /* 0x000fe200078ec0ff */
[----:B------:R-:W-:Y:S01]  /*0480*/  VOTEU.ALL UP0, P0 ;  /* 0x00000000003f7886 */ /* 0x000fe20000000000 */
[----:B-1----:R-:W-:Y:S01]  /*0490*/  I2FP.F32.U32 R3, R4 ;  /* 0x0000000400037245 */ /* 0x002fe20000201000 */
[----:B------:R-:W-:Y:S01]  /*04a0*/  ULDC UR4, c[0x0][0x154] ;  /* 0x0000550000047ab9 */ /* 0x000fe20000000800 */
[----:B------:R-:W-:Y:S01]  /*04b0*/  VOTEU.ALL UP1, P0 ;  /* 0x00000000003f7886 */ /* 0x000fe20000020000 */
[----:B------:R-:W0:Y:S01]  /*04c0*/  F2I.U32.TRUNC.NTZ R9, R9 ;  /* 0x0000000900097305 */ /* 0x000e22000020f000 */
[----:B------:R-:W-:Y:S01]  /*04d0*/  IMAD.IADD R7, R0, 0x1, -R7 ;  /* 0x0000000100077824 */ /* 0x000fe200078e0a07 */
[----:B------:R-:W1:Y:S01]  /*04e0*/  @!UP0 S2UR UR7, SR_CgaCtaId ;  /* 0x00000000000789c3 */ /* 0x000e620000008800 */
[----:B------:R-:W-:Y:S01]  /*04f0*/  FMUL R12, R3, UR4 ;  /* 0x00000004030c7c20 */ /* 0x000fe20008400000 */
[----:B------:R-:W-:Y:S01]  /*0500*/  UMOV UR4, 0x20 ;  /* 0x0000002000047882 */ /* 0x000fe20000000000 */
[----:B------:R-:W-:Y:S01]  /*0510*/  IMAD R8, R8, 0x4, R7 ;  /* 0x0000000408087824 */ /* 0x000fe200078e0207 */
[----:B------:R-:W-:Y:S01]  /*0520*/  @!UP0 UMOV UR6, 0x400 ;  /* 0x0000040000068882 */ /* 0x000fe20000000000 */
[----:B------:R-:W-:-:S04]  /*0530*/  @!UP0 UIADD3 UR4, -UR4, 0x100000, URZ ;  /* 0x0010000004048890 */ /* 0x000fc8000fffe13f */
[----:B------:R-:W-:Y:S02]  /*0540*/  @!UP0 USHF.L.U32 UR5, UR4, 0xb, URZ ;  /* 0x0000000b04058899 */ /* 0x000fe4000800063f */
[----:B------:R-:W-:Y:S01]  /*0550*/  @!UP0 USHF.L.U32 UR4, UR4, 0x1, URZ ;  /* 0x0000000104048899 */ /* 0x000fe2000800063f */
[----:B---3--:R-:W-:Y:S01]  /*0560*/  ISETP.EQ.U32.AND P2, PT, R13, 0x1, PT ;  /* 0x000000010d00780c */ /* 0x008fe20003f42070 */
[----:B------:R-:W3:Y:S01]  /*0570*/  F2I.U32.TRUNC.NTZ R12, R12 ;  /* 0x0000000c000c7305 */ /* 0x000ee2000020f000 */
[----:B------:R-:W-:Y:S01]  /*0580*/  LEA.HI R0, R8, R8, RZ, 0x1 ;  /* 0x0000000808007211 */ /* 0x000fe200078f08ff */
[----:B------:R-:W5:Y:S03]  /*0590*/  LDC R7, c[0x0][0x148] ;  /* 0x00005200ff077b82 */ /* 0x000f660000000800 */
[----:B------:R-:W-:Y:S01]  /*05a0*/  LOP3.LUT R11, R0, 0xfffffffe, RZ, 0xc0, !PT ;  /* 0xfffffffe000b7812 */ /* 0x000fe200078ec0ff */
[----:B0-----:R-:W-:Y:S01]  /*05b0*/  IMAD.MOV R15, RZ, RZ, -R9 ;  /* 0x000000ffff0f7224 */ /* 0x001fe200078e0a09 */
[----:B------:R-:W-:-:S03]  /*05c0*/  SHF.R.S32.HI R9, RZ, 0x1f, R2 ;  /* 0x0000001fff097819 */ /* 0x000fc60000011402 */
[----:B--2---:R-:W-:Y:S01]  /*05d0*/  IMAD R3, R10, R15, UR8 ;  /* 0x000000080a037e24 */ /* 0x004fe2000f8e020f */
[----:B------:R-:W-:Y:S01]  /*05e0*/  LEA.HI R9, R9, R2, RZ, 0x2 ;  /* 0x0000000209097211 */ /* 0x000fe200078f10ff */
[C---:B------:R-:W-:Y:S02]  /*05f0*/  IMAD.IADD R0, R8.reuse, 0x1, -R11 ;  /* 0x0000000108007824 */ /* 0x040fe400078e0a0b */
[----:B------:R-:W-:Y:S01]  /*0600*/  IMAD.SHL.U32 R11, R8, 0x4, RZ ;  /* 0x00000004080b7824 */ /* 0x000fe200078e00ff */
[----:B------:R-:W-:Y:S01]  /*0610*/  LOP3.LUT R9, R9, 0xfffffffc, RZ, 0xc0, !PT ;  /* 0xfffffffc09097812 */ /* 0x000fe200078ec0ff */
[----:B---3--:R-:W-:Y:S01]  /*0620*/  IMAD.MOV R21, RZ, RZ, -R12 ;  /* 0x000000ffff157224 */ /* 0x008fe200078e0a0c */
[----:B------:R-:W-:Y:S01]  /*0630*/  ISETP.NE.AND P4, PT, R0, R3, PT ;  /* 0x000000030000720c */ /* 0x000fe20003f85270 */
[----:B-1----:R-:W-:Y:S01]  /*0640*/  @!UP0 ULEA UR6, UR7, UR6, 0x18 ;  /* 0x0000000607068291 */ /* 0x002fe2000f8ec03f */
[----:B------:R-:W-:Y:S01]  /*0650*/  LOP3.LUT R152, R8, 0xc, R11, 0x78, !PT ;  /* 0x0000000c08987812 */ /* 0x000fe200078e780b */
[----:B------:R-:W-:Y:S01]  /*0660*/  IMAD.IADD R0, R2, 0x1, -R9 ;  /* 0x0000000102007824 */ /* 0x000fe200078e0a09 */
[----:B------:R-:W-:Y:S01]  /*0670*/  VOTEU.ALL UP0, P0 ;  /* 0x00000000003f7886 */ /* 0x000fe20000000000 */
[----:B------:R-:W-:Y:S01]  /*0680*/  LOP3.LUT P0, RZ, R6, 0x7, RZ, 0xc0, !PT ;  /* 0x0000000706ff7812 */ /* 0x000fe2000780c0ff */
[----:B------:R-:W-:-:S02]  /*0690*/  VIADD R6, R5, 0xffffffff ;  /* 0xffffffff05067836 */ /* 0x000fc40000000000 */
[----:B------:R-:W-:Y:S01]  /*06a0*/  ISETP.NE.AND P1, PT, R0, 0x3, PT ;  /* 0x000000030000780c */ /* 0x000fe20003f25270 */
[----:B-----5:R-:W-:Y:S01]  /*06b0*/  IMAD R9, R7, R21, R4 ;  /* 0x0000001507097224 */ /* 0x020fe200078e0204 */
[----:B------:R-:W-:Y:S02]  /*06c0*/  ISETP.LT.U32.AND P0, PT, R152, 0x4, !P0 ;  /* 0x000000049800780c */ /* 0x000fe40004701070 */
[----:B------:R-:W-:Y:S01]  /*06d0*/  ISETP.EQ.OR P1, PT, R0, RZ, !P1 ;  /* 0x000000ff0000720c */ /* 0x000fe20004f22670 */
[----:B------:R-:W0:Y:S02]  /*06e0*/  FENCE.VIEW.ASYNC.S ;  /* 0x00000000000073c6 */ /* 0x000e240000000000 */
[----:B0-----:R0:W1:Y:S01]  /*06f0*/  @!UP0 SYNCS.EXCH.64 URZ, [UR6+0x50], UR4 ;  /* 0x00005004063f85b2 */ /* 0x0010620008000100 */
[----:B------:R-:W-:Y:S02]  /*0700*/  @P4 LEA.HI R2, R152, R152, RZ, 0x1 ;  /* 0x0000009898024211 */ /* 0x000fe400078f08ff */
[----:B------:R-:W-:-:S02]  /*0710*/  ISETP.EQ.AND P1, PT, R5, RZ, P1 ;  /* 0x000000ff0500720c */ /* 0x000fc40000f22270 */
[----:B------:R-:W-:Y:S02]  /*0720*/  @P4 SHF.R.S32.HI R2, RZ, 0x1, R2 ;  /* 0x00000001ff024819 */ /* 0x000fe40000011402 */
[----:B------:R-:W-:Y:S02]  /*0730*/  ISETP.GE.U32.AND P6, PT, R6, 0x2, PT ;  /* 0x000000020600780c */ /* 0x000fe40003fc6070 */
[----:B------:R-:W-:Y:S02]  /*0740*/  @P4 ISETP.NE.AND P5, PT, R2, R9, PT ;  /* 0x000000090200420c */ /* 0x000fe40003fa5270 */
[----:B------:R-:W-:Y:S02]  /*0750*/  SEL R2, RZ, 0x1, !P0 ;  /* 0x00000001ff027807 */ /* 0x000fe40004000000 */
[----:B------:R-:W-:Y:S02]  /*0760*/  @P4 SEL R23, RZ, 0x1, P5 ;  /* 0x00000001ff174807 */ /* 0x000fe40002800000 */
[----:B------:R-:W-:Y:S01]  /*0770*/  SEL R19, RZ, 0x1, !P1 ;  /* 0x00000001ff137807 */ /* 0x000fe20004800000 */
[----:B------:R0:W2:Y:S01]  /*0780*/  @!UP1 SYNCS.EXCH.64 URZ, [UR6+0x58], UR4 ;  /* 0x00005804063f95b2 */ /* 0x0000a20008000100 */
[----:B------:R-:W-:Y:S01]  /*0790*/  LOP3.LUT R23, R23, R2, RZ, 0xc0, !PT ;  /* 0x0000000217177212 */ /* 0x000fe200078ec0ff */
[----:B------:R-:W-:Y:S01]  /*07a0*/  NOP ;  /* 0x0000000000007918 */ /* 0x000fe20000000000 */
[----:B------:R-:W-:Y:S01]  /*07b0*/  SEL R19, R19, 0x2, P6 ;  /* 0x0000000213137807 */ /* 0x000fe20003000000 */
[----:B------:R-:W-:Y:S06]  /*07c0*/  @!P2 BRA `(.L_x_3) ;  /* 0x000000000008a947 */ /* 0x000fec0003800000 */
[----:B-12-4-:R-:W-:Y:S01]  /*07d0*/  UCGABAR_ARV ;  /* 0x00000000000079c7 */ /* 0x016fe20008000000 */
[----:B------:R-:W-:Y:S05]  /*07e0*/  BRA `(.L_x_4) ;  /* 0x0000000000047947 */ /* 0x000fea0003800000 */
.L_x_3:
[----:B-12-4-:R-:W-:Y:S01]  /*07f0*/  NOP ;  /* 0x0000000000007918 */ /* 0x016fe20000000000 */
.L_x_4:
[----:B------:R-:W1:Y:S01]  /*0800*/  LDC R2, c[0x0][0x65c] ;  /* 0x00019700ff027b82 */ /* 0x000e620000000800 */
[----:B------:R-:W-:Y:S02]  /*0810*/  IMAD.U32 R8, RZ, RZ, UR8 ;  /* 0x00000008ff087e24 */ /* 0x000fe4000f8e00ff */
[----:B------:R-:W-:Y:S01]  /*0820*/  IMAD.MOV.U32 R9, RZ, RZ, RZ ;  /* 0x000000ffff097224 */ /* 0x000fe200078e00ff */
[----:B-1----:R-:W-:-:S04]  /*0830*/  ISETP.NE.AND P1, PT, R2, 0x1, PT ;  /* 0x000000010200780c */ /* 0x002fc80003f25270 */
[----:B------:R-:W-:-:S09]  /*0840*/  P2R R5, PR, RZ, 0x2 ;  /* 0x00000002ff057803 */ /* 0x000fd20000000000 */
[----:B------:R-:W1:Y:S01]  /*0850*/  @P1 LDC R17, c[0x0][0x10] ;  /* 0x00000400ff111b82 */ /* 0x000e620000000800 */
[----:B------:R-:W-:Y:S02]  /*0860*/  @P1 IMAD.MOV.U32 R5, RZ, RZ, RZ ;  /* 0x000000ffff051224 */ /* 0x000fe400078e00ff */
[----:B------:R-:W-:-:S05]  /*0870*/  @P1 IMAD.MOV.U32 R13, RZ, RZ, RZ ;  /* 0x000000ffff0d1224 */ /* 0x000fca00078e00ff */
[----:B------:R-:W2:Y:S01]  /*0880*/  @!P1 LDC R11, c[0x0][0xc] ;  /* 0x00000300ff0b9b82 */ /* 0x000ea20000000800 */
[----:B-1----:R-:W-:-:S04]  /*0890*/  @P1 IMAD.WIDE.U32 R16, R17, UR8, R4 ;  /* 0x0000000811101c25 */ /* 0x002fc8000f8e0004 */
[----:B------:R-:W-:Y:S02]  /*08a0*/  @P1 IMAD.IADD R17, R17, 0x1, R13 ;  /* 0x0000000111111824 */ /* 0x000fe400078e020d */
[----:B--2---:R-:W-:-:S04]  /*08b0*/  @!P1 IMAD.WIDE.U32 R8, R4, R11, R8 ;  /* 0x0000000b04089225 */ /* 0x004fc800078e0008 */
[----:B------:R-:W-:Y:S02]  /*08c0*/  @!P1 IMAD.MOV.U32 R16, RZ, RZ, R8 ;  /* 0x000000ffff109224 */ /* 0x000fe400078e0008 */
[----:B------:R-:W-:Y:S01]  /*08d0*/  @!P1 IMAD.MOV.U32 R17, RZ, RZ, R9 ;  /* 0x000000ffff119224 */ /* 0x000fe200078e0009 */
[----:B------:R-:W-:Y:S06]  /*08e0*/  @!P2 BRA `(.L_x_5) ;  /* 0x00000000000ca947 */ /* 0x000fec0003800000 */
[----:B------:R-:W-:Y:S01]  /*08f0*/  UCGABAR_WAIT ;  /* 0x0000000000007dc7 */ /* 0x000fe20008000000 */
[----:B------:R-:W-:Y:S01]  /*0900*/  CCTL.IVALL ;  /* 0x00000000ff00798f */ /* 0x000fe20002000000 */
[----:B------:R-:W-:Y:S05]  /*0910*/  BRA `(.L_x_6) ;  /* 0x0000000000047947 */ /* 0x000fea0003800000 */
.L_x_5:
[----:B------:R-:W-:Y:S06]  /*0920*/  BAR.SYNC.DEFER_BLOCKING 0x0 ;  /* 0x0000000000007b1d */ /* 0x000fec0000010000 */
.L_x_6:
[----:B------:R-:W-:Y:S05]  /*0930*/  @!P3 BRA `(.L_x_7) ;  /* 0x000000800010b947 */ /* 0x000fea0003800000 */
[----:B------:R-:W-:-:S13]  /*0940*/  ISETP.GT.U32.AND P0, PT, R6, 0x1, PT ;  /* 0x000000010600780c */ /* 0x000fda0003f04070 */
[----:B0-----:R-:W-:Y:S05]  /*0950*/  @P0 EXIT ;  /* 0x000000000000094d */ /* 0x001fea0003800000 */
[----:B------:R-:W-:Y:S01]  /*0960*/  ULDC.64 UR4, c[0x0][0x650] ;  /* 0x0001940000047ab9 */ /* 0x000fe20000000a00 */
[----:B------:R-:W-:Y:S01]  /*0970*/  PRMT R0, RZ, 0x7610, R0 ;  /* 0x00007610ff007816 */ /* 0x000fe20000000000 */
[----:B------:R-:W-:Y:S01]  /*0980*/  IMAD.MOV.U32 R154, RZ, RZ, -0x1 ;  /* 0xffffffffff9a7424 */ /* 0x000fe200078e00ff */
[----:B------:R-:W-:Y:S01]  /*0990*/  ISETP.GE.U32.AND P0, PT, R16, UR4, PT ;  /* 0x0000000410007c0c */ /* 0x000fe2000bf06070 */
[----:B------:R-:W-:Y:S02]  /*09a0*/  IMAD.MOV.U32 R153, RZ, RZ, -0x1 ;  /* 0xffffffffff997424 */ /* 0x000fe400078e00ff */
[----:B------:R-:W-:Y:S01]  /*09b0*/  IMAD.MOV.U32 R22, RZ, RZ, -0x1 ;  /* 0xffffffffff167424 */ /* 0x000fe200078e00ff */
[----:B------:R-:W-:-:S13]  /*09c0*/  ISETP.GE.U32.AND.EX P0, PT, R17, UR5, PT, P0 ;  /* 0x0000000511007c0c */ /* 0x000fda000bf06100 */
[----:B------:R-:W-:Y:S05]  /*09d0*/  @P0 BRA `(.L_x_8) ;  /* 0x00000004002c0947 */ /* 0x000fea0003800000 */
[----:B------:R-:W0:Y:S01]  /*09e0*/  LDC.64 R24, c[0x0][0x628] ;  /* 0x00018a00ff187b82 */ /* 0x000e220000000a00 */
[----:B------:R-:W-:Y:S02]  /*09f0*/  IMAD.MOV.U32 R8, RZ, RZ, R16 ;  /* 0x000000ffff087224 */ /* 0x000fe400078e0010 */
[----:B------:R-:W-:-:S05]  /*0a00*/  IMAD.MOV.U32 R9, RZ, RZ, R17 ;  /* 0x000000ffff097224 */ /* 0x000fca00078e0011 */
[----:B------:R-:W1:Y:S08]  /*0a10*/  LDC R0, c[0x0][0x630] ;  /* 0x00018c00ff007b82 */ /* 0x000e700000000800 */
[----:B------:R-:W2:Y:S01]  /*0a20*/  LDC.64 R26, c[0x0][0x620] ;  /* 0x00018800ff1a7b82 */ /* 0x000ea20000000a00 */
[----:B0-----:R-:W-:-:S04]  /*0a30*/  ISETP.NE.U32.AND P0, PT, R24, RZ, PT ;  /* 0x000000ff1800720c */ /* 0x001fc80003f05070 */
[----:B------:R-:W-:-:S13]  /*0a40*/  ISETP.NE.AND.EX P0, PT, R25, RZ, PT, P0 ;  /* 0x000000ff1900720c */ /* 0x000fda0003f05300 */
[----:B-12---:R-:W-:Y:S05]  /*0a50*/  @!P0 BRA `(.L_x_9) ;  /* 0x0000000000288947 */ /* 0x006fea0003800000 */
[----:B------:R-:W0:Y:S02]  /*0a60*/  LDC R13, c[0x0][0x634] ;  /* 0x00018d00ff0d7b82 */ /* 0x000e240000000800 */
[----:B0-----:R-:W-:-:S05]  /*0a70*/  IADD3 R13, P0, R16, R13, RZ ;  /* 0x0000000d100d7210 */ /* 0x001fca0007f1e0ff */
[----:B------:R-:W-:-:S04]  /*0a80*/  IMAD.X R15, RZ, RZ, R17, P0 ;  /* 0x000000ffff0f7224 */ /* 0x000fc800000e0611 */
[----:B------:R-:W-:-:S04]  /*0a90*/  IMAD.WIDE.U32 R8, R15, R24, RZ ;  /* 0x000000180f087225 */ /* 0x000fc800078e00ff */
[----:B------:R-:W-:-:S04]  /*0aa0*/  IMAD.WIDE.U32 R10, P0, R13, R25, R8 ;  /* 0x000000190d0a7225 */ /* 0x000fc80007800008 */
[----:B------:R-:W-:-:S04]  /*0ab0*/  IMAD.WIDE.U32 R8, R13, R24, RZ ;  /* 0x000000180d087225 */ /* 0x000fc800078e00ff */
[----:B------:R-:W-:Y:S01]  /*0ac0*/  IMAD.X R13, RZ, RZ, RZ, P0 ;  /* 0x000000ffff0d7224 */ /* 0x000fe200000e06ff */
[----:B------:R-:W-:Y:S01]  /*0ad0*/  IADD3 RZ, P0, R9, R10, RZ ;  /* 0x0000000a09ff7210 */ /* 0x000fe20007f1e0ff */
[----:B------:R-:W-:-:S04]  /*0ae0*/  IMAD.MOV.U32 R12, RZ, RZ, R11 ;  /* 0x000000ffff0c7224 */ /* 0x000fc800078e000b */
[----:B------:R-:W-:-:S08]  /*0af0*/  IMAD.WIDE.U32.X R8, R15, R25, R12, P0 ;  /* 0x000000190f087225 */ /* 0x000fd000000e040c */
.L_x_9:
[----:B------:R-:W0:Y:S01]  /*0b00*/  LDC.64 R24, c[0x0][0x640] ;  /* 0x00019000ff187b82 */ /* 0x000e220000000a00 */
[-CC-:B------:R-:W-:Y:S01]  /*0b10*/  SHF.R.U64 R28, R8, R0.reuse, R9.reuse ;  /* 0x00000000081c7219 */ /* 0x180fe20000001209 */
[----:B------:R-:W-:Y:S01]  /*0b20*/  IMAD R30, R7, R21, R4 ;  /* 0x00000015071e7224 */ /* 0x000fe200078e0204 */
[----:B------:R-:W-:Y:S01]  /*0b30*/  SHF.R.U32.HI R0, RZ, R0, R9 ;  /* 0x00000000ff007219 */ /* 0x000fe20000011609 */
[----:B------:R-:W-:Y:S01]  /*0b40*/  IMAD.MOV.U32 R21, RZ, RZ, 0x1 ;  /* 0x00000001ff157424 */ /* 0x000fe200078e00ff */
[----:B------:R-:W-:-:S03]  /*0b50*/  IADD3 R5, P0, RZ, -R28, RZ ;  /* 0x8000001cff057210 */ /* 0x000fc60007f1e0ff */
[----:B------:R-:W1:Y:S02]  /*0b60*/  LDC R6, c[0x0][0x618] ;  /* 0x00018600ff067b82 */ /* 0x000e640000000800 */
[----:B------:R-:W-:-:S04]  /*0b70*/  IMAD.X R9, RZ, RZ, ~R0, P0 ;  /* 0x000000ffff097224 */ /* 0x000fc800000e0e00 */
[-C--:B------:R-:W-:Y:S02]  /*0b80*/  IMAD R0, R9, R26.reuse, RZ ;  /* 0x0000001a09007224 */ /* 0x080fe400078e02ff */
[----:B------:R-:W2:Y:S01]  /*0b90*/  LDC R11, c[0x0][0x608] ;  /* 0x00018200ff0b7b82 */ /* 0x000ea20000000800 */
[----:B------:R-:W-:-:S04]  /*0ba0*/  IMAD.WIDE.U32 R8, R5, R26, R16 ;  /* 0x0000001a05087225 */ /* 0x000fc800078e0010 */
[----:B------:R-:W-:-:S03]  /*0bb0*/  IMAD R5, R5, R27, R0 ;  /* 0x0000001b05057224 */ /* 0x000fc600078e0200 */
[----:B------:R-:W3:Y:S01]  /*0bc0*/  LDC R12, c[0x0][0x658] ;  /* 0x00019600ff0c7b82 */ /* 0x000ee20000000800 */
[----:B0-----:R-:W-:Y:S01]  /*0bd0*/  ISETP.NE.U32.AND P0, PT, R24, RZ, PT ;  /* 0x000000ff1800720c */ /* 0x001fe20003f05070 */
[----:B------:R-:W-:Y:S02]  /*0be0*/  IMAD.IADD R5, R9, 0x1, R5 ;  /* 0x0000000109057824 */ /* 0x000fe400078e0205 */
[----:B------:R-:W-:Y:S01]  /*0bf0*/  IMAD.MOV.U32 R9, RZ, RZ, -0x1 ;  /* 0xffffffffff097424 */ /* 0x000fe200078e00ff */
[----:B------:R-:W-:-:S03]  /*0c00*/  ISETP.NE.AND.EX P0, PT, R25, RZ, PT, P0 ;  /* 0x000000ff1900720c */ /* 0x000fc60003f05300 */
[----:B------:R-:W0:Y:S01]  /*0c10*/  LDC R15, c[0x0][0x600] ;  /* 0x00018000ff0f7b82 */ /* 0x000e220000000800 */
[-CC-:B-1----:R-:W-:Y:S02]  /*0c20*/  SHF.R.U64 R13, R8, R6.reuse, R5.reuse ;  /* 0x00000006080d7219 */ /* 0x182fe40000001205 */
[----:B------:R-:W-:-:S05]  /*0c30*/  SHF.R.U32.HI R0, RZ, R6, R5 ;  /* 0x00000006ff007219 */ /* 0x000fca0000011605 */
[----:B------:R-:W1:Y:S01]  /*0c40*/  LDC R14, c[0x0][0x648] ;  /* 0x00019200ff0e7b82 */ /* 0x000e620000000800 */
[-CC-:B--2---:R-:W-:Y:S02]  /*0c50*/  SHF.R.U64 R27, R13, R11.reuse, R0.reuse ;  /* 0x0000000b0d1b7219 */ /* 0x184fe40000001200 */
[----:B------:R-:W-:-:S05]  /*0c60*/  SHF.R.U32.HI R5, RZ, R11, R0 ;  /* 0x0000000bff057219 */ /* 0x000fca0000011600 */
[----:B------:R-:W2:Y:S01]  /*0c70*/  LDC R20, c[0x0][0x638] ;  /* 0x00018e00ff147b82 */ /* 0x000ea20000000800 */
[-CC-:B---3--:R-:W-:Y:S02]  /*0c80*/  SHF.R.U64 R26, R27, R12.reuse, R5.reuse ;  /* 0x0000000c1b1a7219 */ /* 0x188fe40000001205 */
[-C--:B------:R-:W-:Y:S02]  /*0c90*/  SHF.L.U32 R0, R9, R12.reuse, RZ ;  /* 0x0000000c09007219 */ /* 0x080fe400000006ff */
[----:B------:R-:W-:Y:S01]  /*0ca0*/  SHF.R.U32.HI R5, RZ, R12, R5 ;  /* 0x0000000cff057219 */ /* 0x000fe20000011605 */
[----:B------:R-:W-:Y:S01]  /*0cb0*/  IMAD.MOV.U32 R4, RZ, RZ, R26 ;  /* 0x000000ffff047224 */ /* 0x000fe200078e001a */
[----:B------:R-:W-:Y:S01]  /*0cc0*/  LOP3.LUT R10, RZ, R0, RZ, 0x33, !PT ;  /* 0x00000000ff0a7212 */ /* 0x000fe200078e33ff */
[----:B------:R-:W3:Y:S01]  /*0cd0*/  LDC R22, c[0x0][0x610] ;  /* 0x00018400ff167b82 */ /* 0x000ee20000000800 */
[----:B------:R-:W-:Y:S05]  /*0ce0*/  @!P0 BRA `(.L_x_10) ;  /* 0x0000000000288947 */ /* 0x000fea0003800000 */
[----:B------:R-:W4:Y:S02]  /*0cf0*/  LDC R9, c[0x0][0x64c] ;  /* 0x00019300ff097b82 */ /* 0x000f240000000800 */
[----:B----4-:R-:W-:-:S05]  /*0d00*/  IADD3 R9, P0, R26, R9, RZ ;  /* 0x000000091a097210 */ /* 0x010fca0007f1e0ff */
        /* <DEDUP_REMOVED lines=8> */
.L_x_10:
[----:B-1----:R-:W-:Y:S01]  /*0d90*/  SHF.R.U64 R4, R4, R14, R5 ;  /* 0x0000000e04047219 */ /* 0x002fe20000001205 */
[----:B0-----:R-:W-:Y:S01]  /*0da0*/  VIADD R6, R15, 0xffffffff ;  /* 0xffffffff0f067836 */ /* 0x001fe20000000000 */
[----:B------:R-:W-:Y:S02]  /*0db0*/  SHF.L.U32 R0, R21, R12, RZ ;  /* 0x0000000c15007219 */ /* 0x000fe400000006ff */
[----:B------:R-:W-:Y:S01]  /*0dc0*/  LOP3.LUT R5, R27, R10, RZ, 0xc0, !PT ;  /* 0x0000000a1b057212 */ /* 0x000fe200078ec0ff */
[----:B------:R-:W-:Y:S01]  /*0dd0*/  IMAD.MOV R7, RZ, RZ, -R4 ;  /* 0x000000ffff077224 */ /* 0x000fe200078e0a04 */
[----:B------:R-:W-:Y:S02]  /*0de0*/  SEL R3, R3, R30, !P1 ;  /* 0x0000001e03037207 */ /* 0x000fe40004800000 */
[----:B------:R-:W-:Y:S01]  /*0df0*/  LOP3.LUT R6, R13, R6, RZ, 0xc0, !PT ;  /* 0x000000060d067212 */ /* 0x000fe200078ec0ff */
[----:B------:R-:W-:Y:S02]  /*0e00*/  IMAD R4, R0, R4, R5 ;  /* 0x0000000400047224 */ /* 0x000fe400078e0205 */
[----:B--2---:R-:W-:-:S02]  /*0e10*/  IMAD R0, R7, R20, R26 ;  /* 0x0000001407007224 */ /* 0x004fc400078e021a */
[----:B---3--:R-:W-:Y:S02]  /*0e20*/  IMAD R3, R4, R22, R3 ;  /* 0x0000001604037224 */ /* 0x008fe400078e0203 */
[----:B------:R-:W-:Y:S02]  /*0e30*/  IMAD R154, R0, R15, R6 ;  /* 0x0000000f009a7224 */ /* 0x000fe400078e0206 */
[----:B------:R-:W-:Y:S02]  /*0e40*/  IMAD.MOV.U32 R4, RZ, RZ, 0x1 ;  /* 0x00000001ff047424 */ /* 0x000fe400078e00ff */
[----:B------:R-:W-:Y:S01]  /*0e50*/  IMAD.MOV.U32 R22, RZ, RZ, R28 ;  /* 0x000000ffff167224 */ /* 0x000fe200078e001c */
[----:B------:R-:W-:Y:S02]  /*0e60*/  SEL R153, R154, R3, !P1 ;  /* 0x000000039a997207 */ /* 0x000fe40004800000 */
[----:B------:R-:W-:Y:S02]  /*0e70*/  PRMT R0, R4, 0x7610, R0 ;  /* 0x0000761004007816 */ /* 0x000fe40000000000 */
[----:B------:R-:W-:-:S07]  /*0e80*/  SEL R154, R3, R154, !P1 ;  /* 0x0000009a039a7207 */ /* 0x000fce0004800000 */
.L_x_8:
[----:B------:R-:W-:-:S08]  /*0e90*/  NOP ;  /* 0x0000000000007918 */ /* 0x000fd00000000000 */
[----:B------:R-:W0:Y:S02]  /*0ea0*/  USETMAXREG.TRY_ALLOC.CTAPOOL UP0, 0xe8 ;  /* 0x000000e8000079c8 */ /* 0x000e240008000600 */
[----:B0-----:R-:W-:-:S13]  /*0eb0*/  PLOP3.LUT P0, PT, PT, PT, UP0, 0x80, 0x0 ;  /* 0x000000000000781c */ /* 0x001fda0003f0f008 */
[----:B------:R-:W-:Y:S05]  /*0ec0*/  @!P0 BRA `(.L_x_8) ;  /* 0xfffffffc00f08947 */ /* 0x000fea000383ffff */
[----:B------:R-:W-:Y:S01]  /*0ed0*/  ULDC.64 UR4, c[0x0][0x598] ;  /* 0x0001660000047ab9 */ /* 0x000fe20000000a00 */
[----:B------:R-:W-:Y:S01]  /*0ee0*/  ULDC.64 UR36, c[0x0][0x208] ;  /* 0x0000820000247ab9 */ /* 0x000fe20000000a00 */
[----:B------:R-:W-:-:S04]  /*0ef0*/  ISETP.NE.U32.AND P0, PT, RZ, UR4, PT ;  /* 0x00000004ff007c0c */ /* 0x000fc8000bf05070 */
[----:B------:R-:W-:-:S13]  /*0f00*/  ISETP.NE.AND.EX P0, PT, RZ, UR5, PT, P0 ;  /* 0x00000005ff007c0c */ /* 0x000fda000bf05300 */
[----:B------:R-:W-:Y:S05]  /*0f10*/  @!P0 BRA `(.L_x_11) ;  /* 0x00000000001c8947 */ /* 0x000fea0003800000 */
[----:B------:R-:W0:Y:S02]  /*0f20*/  LDC.64 R4, c[0x0][0x598] ;  /* 0x00016600ff047b82 */ /* 0x000e240000000a00 */
[----:B0-----:R-:W2:Y:S02]  /*0f30*/  LDG.E.64 R4, desc[UR36][R4.64] ;  /* 0x0000002404047981 */ /* 0x001ea4000c1e1b00 */
[----:B--2---:R-:W-:-:S04]  /*0f40*/  ISETP.NE.U32.AND P0, PT, R4, RZ, PT ;  /* 0x000000ff0400720c */ /* 0x004fc80003f05070 */
[----:B------:R-:W-:-:S13]  /*0f50*/  ISETP.NE.AND.EX P0, PT, R5, RZ, PT, P0 ;  /* 0x000000ff0500720c */ /* 0x000fda0003f05300 */
[----:B------:R-:W-:Y:S05]  /*0f60*/  @!P0 BRA `(.L_x_11) ;  /* 0x0000000000088947 */ /* 0x000fea0003800000 */
[----:B------:R0:W5:Y:S01]  /*0f70*/  LD.E R155, desc[UR36][R4.64] ;  /* 0x00000024049b7980 */ /* 0x000162000c101900 */
[----:B------:R-:W-:Y:S05]  /*0f80*/  BRA `(.L_x_12) ;  /* 0x0000000000247947 */ /* 0x000fea0003800000 */
.L_x_11:
[----:B------:R-:W-:Y:S02]  /*0f90*/  ULDC.64 UR4, c[0x0][0x588] ;  /* 0x0001620000047ab9 */ /* 0x000fe40000000a00 */
[----:B------:R-:W-:-:S04]  /*0fa0*/  ISETP.NE.U32.AND P0, PT, RZ, UR4, PT ;  /* 0x00000004ff007c0c */ /* 0x000fc8000bf05070 */
[----:B------:R-:W-:-:S13]  /*0fb0*/  ISETP.NE.AND.EX P0, PT, RZ, UR5, PT, P0 ;  /* 0x00000005ff007c0c */ /* 0x000fda000bf05300 */
[----:B------:R-:W-:Y:S05]  /*0fc0*/  @!P0 BRA `(.L_x_13) ;  /* 0x00000000000c8947 */ /* 0x000fea0003800000 */
[----:B------:R-:W0:Y:S02]  /*0fd0*/  LDC.64 R4, c[0x0][0x588] ;  /* 0x00016200ff047b82 */ /* 0x000e240000000a00 */
[----:B0-----:R1:W5:Y:S01]  /*0fe0*/  LDG.E R155, desc[UR36][R4.64] ;  /* 0x00000024049b7981 */ /* 0x001362000c1e1900 */
[----:B------:R-:W-:Y:S05]  /*0ff0*/  BRA `(.L_x_12) ;  /* 0x0000000000087947 */ /* 0x000fea0003800000 */
.L_x_13:
[----:B------:R-:W-:Y:S02]  /*1000*/  ULDC UR4, c[0x0][0x580] ;  /* 0x0001600000047ab9 */ /* 0x000fe40000000800 */
[----:B------:R-:W-:-:S07]  /*1010*/  IMAD.U32 R155, RZ, RZ, UR4 ;  /* 0x00000004ff9b7e24 */ /* 0x000fce000f8e00ff */
.L_x_12:
[----:B------:R-:W-:Y:S02]  /*1020*/  ULDC.64 UR4, c[0x0][0x5a0] ;  /* 0x0001680000047ab9 */ /* 0x000fe40000000a00 */
[----:B------:R-:W-:-:S04]  /*1030*/  ISETP.NE.U32.AND P0, PT, RZ, UR4, PT ;  /* 0x00000004ff007c0c */ /* 0x000fc8000bf05070 */
[----:B------:R-:W-:-:S13]  /*1040*/  ISETP.NE.AND.EX P0, PT, RZ, UR5, PT, P0 ;  /* 0x00000005ff007c0c */ /* 0x000fda000bf05300 */
[----:B------:R-:W-:Y:S05]  /*1050*/  @!P0 BRA `(.L_x_14) ;  /* 0x00000000001c8947 */ /* 0x000fea0003800000 */
[----:B01----:R-:W0:Y:S02]  /*1060*/  LDC.64 R4, c[0x0][0x5a0] ;  /* 0x00016800ff047b82 */ /* 0x003e240000000a00 */
[----:B0-----:R-:W2:Y:S02]  /*1070*/  LDG.E.64 R4, desc[UR36][R4.64] ;  /* 0x0000002404047981 */ /* 0x001ea4000c1e1b00 */
[----:B--2---:R-:W-:-:S04]  /*1080*/  ISETP.NE.U32.AND P0, PT, R4, RZ, PT ;  /* 0x000000ff0400720c */ /* 0x004fc80003f05070 */
[----:B------:R-:W-:-:S13]  /*1090*/  ISETP.NE.AND.EX P0, PT, R5, RZ, PT, P0 ;  /* 0x000000ff0500720c */ /* 0x000fda0003f05300 */
[----:B------:R-:W-:Y:S05]  /*10a0*/  @!P0 BRA `(.L_x_14) ;  /* 0x0000000000088947 */ /* 0x000fea0003800000 */
[----:B------:R0:W5:Y:S01]  /*10b0*/  LD.E R156, desc[UR36][R4.64] ;  /* 0x00000024049c7980 */ /* 0x000162000c101900 */
[----:B------:R-:W-:Y:S05]  /*10c0*/  BRA `(.L_x_15) ;  /* 0x0000000000247947 */ /* 0x000fea0003800000 */
.L_x_14:
[----:B------:R-:W-:Y:S02]  /*10d0*/  ULDC.64 UR4, c[0x0][0x590] ;  /* 0x0001640000047ab9 */ /* 0x000fe40000000a00 */
[----:B------:R-:W-:-:S04]  /*10e0*/  ISETP.NE.U32.AND P0, PT, RZ, UR4, PT ;  /* 0x00000004ff007c0c */ /* 0x000fc8000bf05070 */
[----:B------:R-:W-:-:S13]  /*10f0*/  ISETP.NE.AND.EX P0, PT, RZ, UR5, PT, P0 ;  /* 0x00000005ff007c0c */ /* 0x000fda000bf05300 */
[----:B------:R-:W-:Y:S05]  /*1100*/  @!P0 BRA `(.L_x_16) ;  /* 0x00000000000c8947 */ /* 0x000fea0003800000 */
[----:B------:R-:W2:Y:S02]  /*1110*/  LDC.64 R156, c[0x0][0x590] ;  /* 0x00016400ff9c7b82 */ /* 0x000ea40000000a00 */
[----:B--2---:R2:W5:Y:S01]  /*1120*/  LDG.E R156, desc[UR36][R156.64] ;  /* 0x000000249c9c7981 */ /* 0x004562000c1e1900 */
[----:B------:R-:W-:Y:S05]  /*1130*/  BRA `(.L_x_15) ;  /* 0x0000000000087947 */ /* 0x000fea0003800000 */
.L_x_16:
[----:B------:R-:W-:Y:S02]  /*1140*/  ULDC UR4, c[0x0][0x584] ;  /* 0x0001610000047ab9 */ /* 0x000fe40000000800 */
[----:B------:R-:W-:-:S07]  /*1150*/  IMAD.U32 R156, RZ, RZ, UR4 ;  /* 0x00000004ff9c7e24 */ /* 0x000fce000f8e00ff */
.L_x_15:
[----:B------:R-:W-:-:S13]  /*1160*/  LOP3.LUT P0, RZ, R0, 0xff, RZ, 0xc0, !PT ;  /* 0x000000ff00ff7812 */ /* 0x000fda000780c0ff */
[----:B------:R-:W-:Y:S05]  /*1170*/  @!P0 EXIT ;  /* 0x000000000000894d */ /* 0x000fea0003800000 */
[----:B------:R-:W-:Y:S01]  /*1180*/  ULDC UR4, c[0x0][0x28c] ;  /* 0x0000a30000047ab9 */ /* 0x000fe20000000800 */
[----:B------:R-:W-:Y:S01]  /*1190*/  UMOV UR38, URZ ;  /* 0x0000003f00267c82 */ /* 0x000fe20008000000 */
[----:B------:R-:W-:Y:S01]  /*11a0*/  UIADD3 UR4, UR4, 0x7f, URZ ;  /* 0x0000007f04047890 */ /* 0x000fe2000fffe03f */
[----:B------:R-:W-:-:S03]  /*11b0*/  UMOV UR39, URZ ;  /* 0x0000003f00277c82 */ /* 0x000fc60008000000 */
[----:B------:R-:W-:-:S04]  /*11c0*/  USHF.R.S32.HI UR5, URZ, 0x1f, UR4 ;  /* 0x0000001f3f057899 */ /* 0x000fc80008011404 */
[----:B------:R-:W-:-:S04]  /*11d0*/  ULEA.HI UR5, UR5, UR4, URZ, 0x7 ;  /* 0x0000000405057291 */ /* 0x000fc8000f8f383f */
[----:B------:R-:W-:-:S12]  /*11e0*/  USHF.R.S32.HI UR40, URZ, 0x7, UR5 ;  /* 0x000000073f287899 */ /* 0x000fd80008011405 */
.L_x_294:
[----:B------:R-:W-:Y:S01]  /*11f0*/  LOP3.LUT R0, R18, 0x80, RZ, 0xc0, !PT ;  /* 0x0000008012007812 */ /* 0x000fe200078ec0ff */
[----:B---3--:R-:W3:Y:S01]  /*1200*/  S2UR UR7, SR_CgaCtaId ;  /* 0x00000000000779c3 */ /* 0x008ee20000008800 */
[----:B------:R-:W-:Y:S02]  /*1210*/  UMOV UR6, 0x400 ;  /* 0x0000040000067882 */ /* 0x000fe40000000000 */
[----:B------:R-:W-:-:S06]  /*1220*/  SHF.R.U32.HI R0, RZ, 0x7, R0 ;  /* 0x00000007ff007819 */ /* 0x000fcc0000011600 */
[----:B----4-:R-:W4:Y:S01]  /*1230*/  SHFL.IDX PT, R0, R0, RZ, 0x1f ;  /* 0x00001fff00007589 */ /* 0x010f2200000e0000 */
[----:B---3--:R-:W-:Y:S01]  /*1240*/  ULEA UR6, UR7, UR6, 0x18 ;  /* 0x0000000607067291 */ /* 0x008fe2000f8ec03f */
[----:B----4-:R-:W-:-:S13]  /*1250*/  R2UR UR4, R0 ;  /* 0x00000000000472ca */ /* 0x010fda00000e0000 */
[----:B------:R-:W-:-:S04]  /*1260*/  ULEA.HI UR5, UR4, UR4, URZ, 0x1 ;  /* 0x0000000404057291 */ /* 0x000fc8000f8f083f */
[----:B------:R-:W-:-:S04]  /*1270*/  ULOP3.LUT UR5, UR5, 0x7fffe, URZ, 0xc0, !UPT ;  /* 0x0007fffe05057892 */ /* 0x000fc8000f8ec03f */
[----:B------:R-:W-:-:S03]  /*1280*/  UIADD3 UR5, UR4, -UR5, URZ ;  /* 0x8000000504057290 */ /* 0x000fc6000fffe03f */
[----:B------:R-:W-:Y:S01]  /*1290*/  ULDC UR4, c[0x0][0x28c] ;  /* 0x0000a30000047ab9 */ /* 0x000fe20000000800 */
[----:B------:R-:W-:Y:S01]  /*12a0*/  ULEA UR5, UR5, UR6, 0xd ;  /* 0x0000000605057291 */ /* 0x000fe2000f8e683f */
[----:B------:R-:W-:-:S03]  /*12b0*/  ISETP.LT.AND P0, PT, RZ, UR4, PT ;  /* 0x00000004ff007c0c */ /* 0x000fc6000bf01270 */
[----:B------:R-:W-:-:S04]  /*12c0*/  UIADD3 UR5, UR5, 0x100, URZ ;  /* 0x0000010005057890 */ /* 0x000fc8000fffe03f */
[----:B------:R-:W-:-:S04]  /*12d0*/  USHF.R.U32.HI UR5, URZ, 0x4, UR5 ;  /* 0x000000043f057899 */ /* 0x000fc80008011605 */
[----:B------:R-:W-:Y:S02]  /*12e0*/  ULOP3.LUT UR41, UR5, 0x3fff, URZ, 0xc0, !UPT ;  /* 0x00003fff05297892 */ /* 0x000fe4000f8ec03f */
[----:B------:R-:W-:Y:S10]  /*12f0*/  @P0 BRA `(.L_x_17) ;  /* 0x0000000000400947 */ /* 0x000ff40003800000 */
[----:B------:R-:W-:Y:S01]  /*1300*/  MOV R0, 0x0 ;  /* 0x0000000000007802 */ /* 0x000fe20000000f00 */
[----:B------:R-:W-:Y:S01]  /*1310*/  ULDC.64 UR4, c[0x4][0x68] ;  /* 0x01001a0000047ab9 */ /* 0x000fe20000000a00 */
[----:B------:R-:W-:Y:S01]  /*1320*/  ULDC.64 UR6, c[0x4][0x8] ;  /* 0x0100020000067ab9 */ /* 0x000fe20000000a00 */
[----:B01----:R-:W-:Y:S01]  /*1330*/  IMAD.U32 R4, RZ, RZ, UR4 ;  /* 0x00000004ff047e24 */ /* 0x003fe2000f8e00ff */
[----:B------:R0:W1:Y:S01]  /*1340*/  LDC.64 R14, c[0x4][R0] ;  /* 0x01000000000e7b82 */ /* 0x0000620000000a00 */
[----:B------:R-:W-:Y:S01]  /*1350*/  IMAD.U32 R5, RZ, RZ, UR5 ;  /* 0x00000005ff057e24 */ /* 0x000fe2000f8e00ff */
[----:B------:R-:W-:Y:S01]  /*1360*/  ULDC.64 UR4, c[0x4][0x70] ;  /* 0x01001c0000047ab9 */ /* 0x000fe20000000a00 */
[----:B------:R-:W-:Y:S02]  /*1370*/  IMAD.U32 R10, RZ, RZ, UR6 ;  /* 0x00000006ff0a7e24 */ /* 0x000fe4000f8e00ff */
[----:B------:R-:W-:Y:S02]  /*1380*/  IMAD.U32 R6, RZ, RZ, UR4 ;  /* 0x00000004ff067e24 */ /* 0x000fe4000f8e00ff */
[----:B------:R-:W-:-:S02]  /*1390*/  IMAD.U32 R7, RZ, RZ, UR5 ;  /* 0x00000005ff077e24 */ /* 0x000fc4000f8e00ff */
[----:B------:R-:W-:Y:S02]  /*13a0*/  IMAD.U32 R11, RZ, RZ, UR7 ;  /* 0x00000007ff0b7e24 */ /* 0x000fe4000f8e00ff */
[----:B------:R-:W-:Y:S02]  /*13b0*/  IMAD.MOV.U32 R8, RZ, RZ, 0x1e1 ;  /* 0x000001e1ff087424 */ /* 0x000fe400078e00ff */
[----:B------:R-:W-:Y:S02]  /*13c0*/  IMAD.MOV.U32 R12, RZ, RZ, 0x1 ;  /* 0x00000001ff0c7424 */ /* 0x000fe400078e00ff */
[----:B0-----:R-:W-:-:S07]  /*13d0*/  IMAD.MOV.U32 R13, RZ, RZ, RZ ;  /* 0x000000ffff0d7224 */ /* 0x001fce00078e00ff */
[----:B------:R-:W-:-:S07]  /*13e0*/  LEPC R20, `(.L_x_17) ;  /* 0x000000001014794e */ /* 0x000fce0000000000 */
[----:B-12--5:R-:W-:Y:S05]  /*13f0*/  CALL.ABS.NOINC R14 ;  /* 0x000000000e007343 */ /* 0x026fea0003c00000 */
.L_x_17:
[----:B------:R-:W-:-:S04]  /*1400*/  LOP3.LUT R0, R19, 0x1, RZ, 0xfc, !PT ;  /* 0x0000000113007812 */ /* 0x000fc800078efcff */
[----:B------:R-:W-:-:S13]  /*1410*/  ISETP.NE.AND P0, PT, R0, 0x3, PT ;  /* 0x000000030000780c */ /* 0x000fda0003f05270 */
[----:B------:R-:W-:Y:S05]  /*1420*/  @!P0 BRA `(.L_x_18) ;  /* 0x0000000000048947 */ /* 0x000fea0003800000 */
[----:B------:R-:W-:Y:S01]  /*1430*/  BPT.TRAP 0x1 ;  /* 0x000000040000795c */ /* 0x000fe20000300000 */
.L_x_18:
[----:B------:R-:W3:Y:S01]  /*1440*/  S2UR UR5, SR_CgaCtaId ;  /* 0x00000000000579c3 */ /* 0x000ee20000008800 */
[----:B------:R-:W-:Y:S01]  /*1450*/  UMOV UR4, 0x400 ;  /* 0x0000040000047882 */ /* 0x000fe20000000000 */
[----:B------:R-:W-:Y:S02]  /*1460*/  IMAD.U32 R0, RZ, RZ, UR38 ;  /* 0x00000026ff007e24 */ /* 0x000fe4000f8e00ff */
[----:B------:R-:W-:-:S03]  /*1470*/  IMAD.U32 R3, RZ, RZ, UR39 ;  /* 0x00000027ff037e24 */ /* 0x000fc6000f8e00ff */
[----:B------:R-:W-:Y:S01]  /*1480*/  SHF.L.U32 R0, R0, 0x1f, RZ ;  /* 0x0000001f00007819 */ /* 0x000fe200000006ff */
[----:B---3--:R-:W-:-:S06]  /*1490*/  ULEA UR4, UR5, UR4, 0x18 ;  /* 0x0000000405047291 */ /* 0x008fcc000f8ec03f */
[----:B------:R-:W-:-:S04]  /*14a0*/  IMAD.U32 R6, RZ, RZ, UR4 ;  /* 0x00000004ff067e24 */ /* 0x000fc8000f8e00ff */
[----:B------:R-:W-:-:S04]  /*14b0*/  IMAD R3, R3, 0x8, R6 ;  /* 0x0000000803037824 */ /* 0x000fc800078e0206 */
[----:B------:R3:W4:Y:S01]  /*14c0*/  SYNCS.PHASECHK.TRANS64.TRYWAIT P1, [R3+URZ], R0 ;  /* 0x00000000030075a7 */ /* 0x000722000802017f */
[----:B------:R-:W-:Y:S05]  /*14d0*/  @!P0 BRA `(.L_x_19) ;  /* 0x0000000000048947 */ /* 0x000fea0003800000 */
[----:B------:R-:W-:Y:S01]  /*14e0*/  BPT.TRAP 0x1 ;  /* 0x000000040000795c */ /* 0x000fe20000300000 */
.L_x_19:
[----:B----4-:R-:W-:Y:S05]  /*14f0*/  @P1 BRA `(.L_x_20) ;  /* 0x0000000000081947 */ /* 0x010fea0003800000 */
[----:B------:R-:W4:Y:S02]  /*1500*/  SYNCS.PHASECHK.TRANS64.TRYWAIT P1, [R3+URZ], R0 ;  /* 0x00000000030075a7 */ /* 0x000f24000802017f */
[----:B----4-:R-:W-:Y:S05]  /*1510*/  @!P1 BRA `(.L_x_21) ;  /* 0x0000008800c09947 */ /* 0x010fea0003800000 */
.L_x_20:
[----:B------:R-:W-:-:S04]  /*1520*/  UISETP.LT.AND UP0, UPT, UR40, 0x1, UPT ;  /* 0x000000012800788c */ /* 0x000fc8000bf01270 */
[----:B------:R-:W-:-:S06]  /*1530*/  USEL UR4, UR40, 0x1, UP0 ;  /* 0x0000000128047887 */ /* 0x000fcc0008000000 */
[----:B---34-:R-:W-:Y:S01]  /*1540*/  IMAD.U32 R0, RZ, RZ, UR4 ;  /* 0x00000004ff007e24 */ /* 0x018fe2000f8e00ff */
[----:B------:R-:W-:Y:S05]  /*1550*/  WARPSYNC.ALL ;  /* 0x0000000000007948 */ /* 0x000fea0003800000 */
[----:B------:R-:W-:-:S04]  /*1560*/  IADD3 R0, -R0, UR40, RZ ;  /* 0x0000002800007c10 */ /* 0x000fc8000fffe1ff */
[----:B------:R-:W-:Y:S02]  /*1570*/  ISETP.GE.AND P1, PT, R0, 0x1, PT ;  /* 0x000000010000780c */ /* 0x000fe40003f26270 */
[----:B------:R-:W-:Y:S01]  /*1580*/  R2UR UR4, R6 ;  /* 0x00000000060472ca */ /* 0x000fe200000e0000 */
[----:B------:R-:W-:Y:S01]  /*1590*/  WARPGROUP.ARRIVE ;  /* 0x00000000000079c5 */ /* 0x000fe20000000000 */
[----:B------:R-:W-:Y:S01]  /*15a0*/  UMOV UR9, 0x40000040 ;  /* 0x4000004000097882 */ /* 0x000fe20000000000 */
[----:B------:R-:W-:-:S10]  /*15b0*/  UMOV UR11, 0x40000040 ;  /* 0x40000040000b7882 */ /* 0x000fd40000000000 */
[----:B------:R-:W-:-:S04]  /*15c0*/  UIADD3 UR4, UR4, 0x10100, URZ ;  /* 0x0001010004047890 */ /* 0x000fc8000fffe03f */
[----:B------:R-:W-:-:S04]  /*15d0*/  USHF.R.U32.HI UR4, URZ, 0x4, UR4 ;  /* 0x000000043f047899 */ /* 0x000fc80008011604 */
[----:B------:R-:W-:Y:S02]  /*15e0*/  ULOP3.LUT UR5, UR4, 0x3fff, URZ, 0xc0, !UPT ;  /* 0x00003fff04057892 */ /* 0x000fe4000f8ec03f */
[----:B------:R-:W-:Y:S02]  /*15f0*/  ULOP3.LUT UR4, UR41, 0x10000, URZ, 0xfc, !UPT ;  /* 0x0001000029047892 */ /* 0x000fe4000f8efc3f */
[----:B------:R-:W-:Y:S02]  /*1600*/  ULOP3.LUT UR5, UR5, 0x10000, URZ, 0xfc, !UPT ;  /* 0x0001000005057892 */ /* 0x000fe4000f8efc3f */
[----:B------:R-:W-:Y:S02]  /*1610*/  ULEA UR6, UR39, UR4, 0xa ;  /* 0x0000000427067291 */ /* 0x000fe4000f8e503f */
[----:B------:R-:W-:-:S05]  /*1620*/  ULEA UR7, UR39, UR5, 0xb ;  /* 0x0000000527077291 */ /* 0x000fca000f8e583f */
[----:B------:R-:W-:Y:S02]  /*1630*/  UMOV UR8, UR6 ;  /* 0x0000000600087c82 */ /* 0x000fe40008000000 */
[----:B------:R-:W-:Y:S02]  /*1640*/  UMOV UR10, UR7 ;  /* 0x00000007000a7c82 */ /* 0x000fe40008000000 */
[----:B------:R-:W-:Y:S01]  /*1650*/  IGMMA.64x256x32.S8.S8 R24, gdesc[UR8], RZ, !UPT, gsb0 ;  /* 0x06600000081879f1 */ /* 0x000fe2000c0410ff */
[----:B------:R-:W-:Y:S02]  /*1660*/  UIADD3 UR8, UR6, 0x2, URZ ;  /* 0x0000000206087890 */ /* 0x000fe4000fffe03f */
[----:B------:R-:W-:Y:S01]  /*1670*/  UIADD3 UR10, UR7, 0x2, URZ ;  /* 0x00000002070a7890 */ /* 0x000fe2000fffe03f */
[----:B------:R-:W-:Y:S01]  /*1680*/  UMOV UR9, 0x40000040 ;  /* 0x4000004000097882 */ /* 0x000fe20000000000 */
[----:B------:R-:W-:Y:S01]  /*1690*/  UMOV UR11, 0x40000040 ;  /* 0x40000040000b7882 */ /* 0x000fe20000000000 */
[----:B------:R-:W-:-:S02]  /*16a0*/  WARPGROUP.DEPBAR.LE gsb0, 0x0 ;  /* 0x00008000000079c5 */ /* 0x000fc40000010000 */
[----:B------:R-:W-:-:S06]  /*16b0*/  WARPGROUP.ARRIVE ;  /* 0x00000000000079c5 */ /* 0x000fcc0000000000 */
[----:B------:R-:W-:Y:S01]  /*16c0*/  IGMMA.64x256x32.S8.S8 R24, gdesc[UR8], R24, gsb0 ;  /* 0x06600000081879f1 */ /* 0x000fe20008041018 */
[----:B------:R-:W-:Y:S02]  /*16d0*/  UIADD3 UR8, UR6, 0x4, URZ ;  /* 0x0000000406087890 */ /* 0x000fe4000fffe03f */
[----:B------:R-:W-:Y:S01]  /*16e0*/  UIADD3 UR10, UR7, 0x4, URZ ;  /* 0x00000004070a7890 */ /* 0x000fe2000fffe03f */
[----:B------:R-:W-:Y:S01]  /*16f0*/  UMOV UR9, 0x40000040 ;  /* 0x4000004000097882 */ /* 0x000fe20000000000 */
[----:B------:R-:W-:Y:S01]  /*1700*/  UMOV UR11, 0x40000040 ;  /* 0x40000040000b7882 */ /* 0x000fe20000000000 */
[----:B------:R-:W-:Y:S02]  /*1710*/  WARPGROUP.DEPBAR.LE gsb0, 0x0 ;  /* 0x00008000000079c5 */ /* 0x000fe40000010000 */
        /* <DEDUP_REMOVED lines=8> */
[----:B------:R-:W-:Y:S03]  /*17a0*/  IGMMA.64x256x32.S8.S8 R24, gdesc[UR8], R24, gsb0 ;  /* 0x06600000081879f1 */ /* 0x000fe60008041018 */
[----:B------:R-:W-:Y:S02]  /*17b0*/  WARPGROUP.DEPBAR.LE gsb0, 0x0 ;  /* 0x00008000000079c5 */ /* 0x000fe40000010000 */
[----:B------:R-:W-:Y:S05]  /*17c0*/  @!P1 BRA `(.L_x_22) ;  /* 0x0000000400249947 */ /* 0x000fea0003800000 */
[----:B------:R-:W-:Y:S02]  /*17d0*/  UIADD3 UR6, UR39, 0x1, URZ ;  /* 0x0000000127067890 */ /* 0x000fe4000fffe03f */
[----:B------:R-:W-:Y:S02]  /*17e0*/  IMAD.U32 R3, RZ, RZ, UR39 ;  /* 0x00000027ff037e24 */ /* 0x000fe4000f8e00ff */
[----:B------:R-:W-:-:S04]  /*17f0*/  UISETP.NE.AND UP0, UPT, UR6, 0x4, UPT ;  /* 0x000000040600788c */ /* 0x000fc8000bf05270 */
[----:B------:R-:W-:Y:S02]  /*1800*/  USEL UR7, URZ, 0x1, UP0 ;  /* 0x000000013f077887 */ /* 0x000fe40008000000 */
[----:B------:R-:W-:Y:S02]  /*1810*/  USEL UR6, UR6, URZ, UP0 ;  /* 0x0000003f06067287 */ /* 0x000fe40008000000 */
[----:B------:R-:W-:-:S06]  /*1820*/  ULOP3.LUT UR7, UR38, UR7, URZ, 0x3c, !UPT ;  /* 0x0000000726077292 */ /* 0x000fcc000f8e3c3f */
[----:B------:R-:W-:-:S07]  /*1830*/  IMAD.U32 R7, RZ, RZ, UR7 ;  /* 0x00000007ff077e24 */ /* 0x000fce000f8e00ff */
.L_x_29:
[----:B------:R-:W-:Y:S05]  /*1840*/  @!P0 BRA `(.L_x_23) ;  /* 0x0000000000048947 */ /* 0x000fea0003800000 */
[----:B------:R-:W-:Y:S01]  /*1850*/  BPT.TRAP 0x1 ;  /* 0x000000040000795c */ /* 0x000fe20000300000 */
.L_x_23:
[----:B------:R-:W3:Y:S01]  /*1860*/  S2UR UR8, SR_CgaCtaId ;  /* 0x00000000000879c3 */ /* 0x000ee20000008800 */
[----:B------:R-:W-:Y:S01]  /*1870*/  UMOV UR7, 0x400 ;  /* 0x0000040000077882 */ /* 0x000fe20000000000 */
[----:B01----:R-:W-:Y:S01]  /*1880*/  IMAD.U32 R5, RZ, RZ, UR6 ;  /* 0x00000006ff057e24 */ /* 0x003fe2000f8e00ff */
[----:B------:R-:W-:Y:S01]  /*1890*/  SHF.L.U32 R4, R7, 0x1f, RZ ;  /* 0x0000001f07047819 */ /* 0x000fe200000006ff */
[----:B---3--:R-:W-:-:S06]  /*18a0*/  ULEA UR7, UR8, UR7, 0x18 ;  /* 0x0000000708077291 */ /* 0x008fcc000f8ec03f */
[----:B------:R-:W-:-:S04]  /*18b0*/  IMAD.U32 R6, RZ, RZ, UR7 ;  /* 0x00000007ff067e24 */ /* 0x000fc8000f8e00ff */
[----:B------:R-:W-:-:S04]  /*18c0*/  IMAD R5, R5, 0x8, R6 ;  /* 0x0000000805057824 */ /* 0x000fc800078e0206 */
[----:B------:R0:W1:Y:S01]  /*18d0*/  SYNCS.PHASECHK.TRANS64.TRYWAIT P1, [R5+URZ], R4 ;  /* 0x00000004050075a7 */ /* 0x000062000802017f */
[----:B------:R-:W-:Y:S05]  /*18e0*/  @!P0 BRA `(.L_x_24) ;  /* 0x0000000000048947 */ /* 0x000fea0003800000 */
[----:B------:R-:W-:Y:S01]  /*18f0*/  BPT.TRAP 0x1 ;  /* 0x000000040000795c */ /* 0x000fe20000300000 */
.L_x_24:
[----:B-1----:R-:W-:Y:S05]  /*1900*/  @P1 BRA `(.L_x_25) ;  /* 0x0000000000081947 */ /* 0x002fea0003800000 */
[----:B------:R-:W1:Y:S02]  /*1910*/  SYNCS.PHASECHK.TRANS64.TRYWAIT P1, [R5+URZ], R4 ;  /* 0x00000004050075a7 */ /* 0x000e64000802017f */
[----:B-1----:R-:W-:Y:S05]  /*1920*/  @!P1 BRA `(.L_x_26) ;  /* 0x0000008400d09947 */ /* 0x002fea0003800000 */
.L_x_25:
[----:B------:R-:W-:Y:S01]  /*1930*/  ULEA UR7, UR6, UR4, 0xa ;  /* 0x0000000406077291 */ /* 0x000fe2000f8e503f */
[----:B------:R-:W-:Y:S01]  /*1940*/  WARPGROUP.ARRIVE ;  /* 0x00000000000079c5 */ /* 0x000fe20000000000 */
[----:B------:R-:W-:Y:S01]  /*1950*/  ULEA UR12, UR6, UR5, 0xb ;  /* 0x00000005060c7291 */ /* 0x000fe2000f8e583f */
[----:B------:R-:W-:Y:S01]  /*1960*/  UMOV UR9, 0x40000040 ;  /* 0x4000004000097882 */ /* 0x000fe20000000000 */
[----:B------:R-:W-:-:S03]  /*1970*/  UMOV UR11, 0x40000040 ;  /* 0x40000040000b7882 */ /* 0x000fc60000000000 */
[----:B------:R-:W-:Y:S02]  /*1980*/  UMOV UR8, UR7 ;  /* 0x0000000700087c82 */ /* 0x000fe40008000000 */
[----:B------:R-:W-:Y:S02]  /*1990*/  UMOV UR10, UR12 ;  /* 0x0000000c000a7c82 */ /* 0x000fe40008000000 */
[----:B------:R-:W-:Y:S01]  /*19a0*/  IGMMA.64x256x32.S8.S8 R24, gdesc[UR8], R24, gsb0 ;  /* 0x06600000081879f1 */ /* 0x000fe20008041018 */
        /* <DEDUP_REMOVED lines=23> */
[----:B------:R-:W-:Y:S01]  /*1b20*/  BPT.TRAP 0x1 ;  /* 0x000000040000795c */ /* 0x000fe20000300000 */
.L_x_27:
[----:B------:R-:W-:-:S13]  /*1b30*/  ISETP.NE.AND P1, PT, R23, RZ, PT ;  /* 0x000000ff1700720c */ /* 0x000fda0003f25270 */
[----:B01----:R-:W-:-:S04]  /*1b40*/  @P1 IMAD R4, R3, 0x8, R6 ;  /* 0x0000000803041824 */ /* 0x003fc800078e0206 */
[----:B------:R-:W-:-:S05]  /*1b50*/  @P1 VIADD R5, R4, 0x20 ;  /* 0x0000002004051836 */ /* 0x000fca0000000000 */
[----:B------:R-:W-:-:S04]  /*1b60*/  @P1 PRMT R5, R152, 0x654, R5 ;  /* 0x0000065498051816 */ /* 0x000fc80000000005 */
[----:B------:R0:W-:Y:S01]  /*1b70*/  @P1 SYNCS.ARRIVE.TRANS64.RED.A1T0 RZ, [R5+URZ], RZ ;  /* 0x000000ff05ff19a7 */ /* 0x0001e2000810043f */
[----:B------:R-:W-:-:S13]  /*1b80*/  ISETP.GT.U32.AND P1, PT, R19, 0x1, PT ;  /* 0x000000011300780c */ /* 0x000fda0003f24070 */
[----:B0-----:R-:W-:Y:S05]  /*1b90*/  @P1 BRA `(.L_x_28) ;  /* 0x0000000000041947 */ /* 0x001fea0003800000 */
[----:B------:R-:W-:Y:S01]  /*1ba0*/  BPT.TRAP 0x1 ;  /* 0x000000040000795c */ /* 0x000fe20000300000 */
.L_x_28:
[----:B------:R-:W-:Y:S01]  /*1bb0*/  UIADD3 UR6, UR6, 0x1, URZ ;  /* 0x0000000106067890 */ /* 0x000fe2000fffe03f */
[C---:B------:R-:W-:Y:S01]  /*1bc0*/  ISETP.GT.AND P2, PT, R0.reuse, 0x1, PT ;  /* 0x000000010000780c */ /* 0x040fe20003f44270 */
[----:B------:R-:W-:Y:S02]  /*1bd0*/  VIADD R3, R3, 0x1 ;  /* 0x0000000103037836 */ /* 0x000fe40000000000 */
[----:B------:R-:W-:Y:S01]  /*1be0*/  UISETP.NE.AND UP0, UPT, UR6, 0x4, UPT ;  /* 0x000000040600788c */ /* 0x000fe2000bf05270 */
[----:B------:R-:W-:Y:S02]  /*1bf0*/  VIADD R0, R0, 0xffffffff ;  /* 0xffffffff00007836 */ /* 0x000fe40000000000 */
[C---:B------:R-:W-:Y:S01]  /*1c00*/  ISETP.NE.AND P1, PT, R3.reuse, 0x4, PT ;  /* 0x000000040300780c */ /* 0x040fe20003f25270 */
[----:B------:R-:W-:Y:S02]  /*1c10*/  USEL UR7, URZ, 0x1, UP0 ;  /* 0x000000013f077887 */ /* 0x000fe40008000000 */
[----:B------:R-:W-:Y:S01]  /*1c20*/  USEL UR6, UR6, URZ, UP0 ;  /* 0x0000003f06067287 */ /* 0x000fe20008000000 */
[----:B------:R-:W-:-:S03]  /*1c30*/  SEL R3, R3, RZ, P1 ;  /* 0x000000ff03037207 */ /* 0x000fc60000800000 */
[----:B------:R-:W-:Y:S01]  /*1c40*/  LOP3.LUT R7, R7, UR7, RZ, 0x3c, !PT ;  /* 0x0000000707077c12 */ /* 0x000fe2000f8e3cff */
[----:B------:R-:W-:Y:S07]  /*1c50*/  @P2 BRA `(.L_x_29) ;  /* 0xfffffff800f82947 */ /* 0x000fee000383ffff */
.L_x_22:
[----:B------:R-:W3:Y:S02]  /*1c60*/  LDC R0, c[0x0][0x28c] ;  /* 0x0000a300ff007b82 */ /* 0x000ee40000000800 */
[----:B---3--:R-:W-:-:S13]  /*1c70*/  ISETP.GE.AND P1, PT, R0, 0x1, PT ;  /* 0x000000010000780c */ /* 0x008fda0003f26270 */
[----:B------:R-:W-:Y:S05]  /*1c80*/  @!P1 BRA `(.L_x_30) ;  /* 0x0000000000409947 */ /* 0x000fea0003800000 */
[----:B------:R-:W-:Y:S05]  /*1c90*/  @!P0 BRA `(.L_x_31) ;  /* 0x0000000000048947 */ /* 0x000fea0003800000 */
[----:B------:R-:W-:Y:S01]  /*1ca0*/  BPT.TRAP 0x1 ;  /* 0x000000040000795c */ /* 0x000fe20000300000 */
.L_x_31:
[----:B------:R-:W-:Y:S01]  /*1cb0*/  ISETP.NE.AND P0, PT, R23, RZ, PT ;  /* 0x000000ff1700720c */ /* 0x000fe20003f05270 */
[----:B------:R-:W-:-:S12]  /*1cc0*/  UISETP.LT.AND UP1, UPT, UR40, 0x1, UPT ;  /* 0x000000012800788c */ /* 0x000fd8000bf21270 */
[----:B------:R-:W-:-:S05]  /*1cd0*/  VOTEU.ANY UP0, P0 ;  /* 0x00000000003f7886 */ /* 0x000fca0000000100 */
[----:B------:R-:W-:-:S04]  /*1ce0*/  @UP0 USEL UR4, UR40, 0x1, UP1 ;  /* 0x0000000128040887 */ /* 0x000fc80008800000 */
[----:B------:R-:W-:-:S06]  /*1cf0*/  @UP0 UIADD3 UR4, UR39, UR40, -UR4 ;  /* 0x0000002827040290 */ /* 0x000fcc000fffe804 */
[----:B------:R-:W-:-:S04]  /*1d00*/  IMAD.U32 R0, RZ, RZ, UR4 ;  /* 0x00000004ff007e24 */ /* 0x000fc8000f8e00ff */
[----:B------:R-:W-:-:S05]  /*1d10*/  @P0 IMAD.SHL.U32 R0, R0, 0x8, RZ ;  /* 0x0000000800000824 */ /* 0x000fca00078e00ff */
[----:B------:R-:W-:-:S04]  /*1d20*/  @P0 LOP3.LUT R0, R0, 0x18, RZ, 0xc0, !PT ;  /* 0x0000001800000812 */ /* 0x000fc800078ec0ff */
[----:B------:R-:W-:-:S04]  /*1d30*/  @P0 IADD3 R3, R6, 0x20, R0 ;  /* 0x0000002006030810 */ /* 0x000fc80007ffe000 */
[----:B------:R-:W-:-:S04]  /*1d40*/  @P0 PRMT R3, R152, 0x654, R3 ;  /* 0x0000065498030816 */ /* 0x000fc80000000003 */
[----:B------:R3:W-:Y:S01]  /*1d50*/  @P0 SYNCS.ARRIVE.TRANS64.RED.A1T0 RZ, [R3+URZ], RZ ;  /* 0x000000ff03ff09a7 */ /* 0x0007e2000810043f */
[----:B------:R-:W-:-:S13]  /*1d60*/  ISETP.GT.U32.AND P0, PT, R19, 0x1, PT ;  /* 0x000000011300780c */ /* 0x000fda0003f04070 */
[----:B---3--:R-:W-:Y:S05]  /*1d70*/  @P0 BRA `(.L_x_30) ;  /* 0x0000000000040947 */ /* 0x008fea0003800000 */
[----:B------:R-:W-:Y:S01]  /*1d80*/  BPT.TRAP 0x1 ;  /* 0x000000040000795c */ /* 0x000fe20000300000 */
.L_x_30:
[----:B------:R-:W3:Y:S01]  /*1d90*/  LDC R9, c[0x0][0x288] ;  /* 0x0000a200ff097b82 */ /* 0x000ee20000000800 */
[--C-:B------:R-:W-:Y:S01]  /*1da0*/  SHF.R.U32.HI R0, RZ, 0x2, R18.reuse ;  /* 0x00000002ff007819 */ /* 0x100fe20000011612 */
[----:B------:R-:W-:Y:S01]  /*1db0*/  UIADD3 UR39, UR40, UR39, URZ ;  /* 0x0000002728277290 */ /* 0x000fe2000fffe03f */
[----:B01----:R-:W-:Y:S01]  /*1dc0*/  SHF.R.U32.HI R5, RZ, 0x7, R18 ;  /* 0x00000007ff057819 */ /* 0x003fe20000011612 */
[----:B------:R-:W-:Y:S01]  /*1dd0*/  ULDC UR8, c[0x0][0x284] ;  /* 0x0000a10000087ab9 */ /* 0x000fe20000000800 */
[----:B------:R-:W-:Y:S01]  /*1de0*/  LOP3.LUT R4, R18, 0x60, RZ, 0xc0, !PT ;  /* 0x0000006012047812 */ /* 0x000fe200078ec0ff */
[----:B------:R-:W-:Y:S01]  /*1df0*/  USHF.R.U32.HI UR4, URZ, 0x2, UR39 ;  /* 0x000000023f047899 */ /* 0x000fe20008011627 */
[----:B------:R-:W-:Y:S01]  /*1e00*/  LOP3.LUT R3, R0, 0x7, RZ, 0xc0, !PT ;  /* 0x0000000700037812 */ /* 0x000fe200078ec0ff */
[----:B------:R-:W-:Y:S01]  /*1e10*/  UISETP.GT.U32.AND UP1, UPT, UR39, 0x3, UPT ;  /* 0x000000032700788c */ /* 0x000fe2000bf24070 */
[----:B------:R-:W-:Y:S01]  /*1e20*/  LOP3.LUT R0, R5, 0x1, RZ, 0xc0, !PT ;  /* 0x0000000105007812 */ /* 0x000fe200078ec0ff */
[----:B------:R-:W-:Y:S01]  /*1e30*/  ULOP3.LUT UR4, UR4, 0x1, URZ, 0xc0, !UPT ;  /* 0x0000000104047892 */ /* 0x000fe2000f8ec03f */
[----:B------:R-:W-:Y:S01]  /*1e40*/  SHF.R.U32.HI R6, RZ, 0x1, R4 ;  /* 0x00000001ff067819 */ /* 0x000fe20000011604 */
[----:B------:R-:W-:Y:S01]  /*1e50*/  IMAD.SHL.U32 R4, R18, 0x2, RZ ;  /* 0x0000000212047824 */ /* 0x000fe200078e00ff */
[----:B------:R-:W-:Y:S01]  /*1e60*/  SHF.R.S32.HI R14, RZ, 0x1f, R22 ;  /* 0x0000001fff0e7819 */ /* 0x000fe20000011416 */
[----:B------:R-:W-:Y:S01]  /*1e70*/  IMAD.SHL.U32 R8, R0, 0x40, RZ ;  /* 0x0000004000087824 */ /* 0x000fe200078e00ff */
[--C-:B------:R-:W-:Y:S01]  /*1e80*/  IADD3 R5, RZ, -R6, -R3.reuse ;  /* 0x80000006ff057210 */ /* 0x100fe20007ffe803 */
[----:B------:R-:W-:Y:S01]  /*1e90*/  UISETP.NE.U32.AND UP0, UPT, UR4, 0x1, UPT ;  /* 0x000000010400788c */ /* 0x000fe2000bf05070 */
[----:B------:R-:W-:Y:S01]  /*1ea0*/  LOP3.LUT R4, R4, 0x6, RZ, 0xc0, !PT ;  /* 0x0000000604047812 */ /* 0x000fe200078ec0ff */
[----:B------:R-:W-:Y:S01]  /*1eb0*/  ULDC.64 UR6, c[0x0][0x5d0] ;  /* 0x0001740000067ab9 */ /* 0x000fe20000000a00 */
[----:B------:R-:W-:Y:S01]  /*1ec0*/  LOP3.LUT R3, R8, 0x40, R3, 0xe2, !PT ;  /* 0x0000004008037812 */ /* 0x000fe200078ee203 */
[----:B------:R-:W-:Y:S01]  /*1ed0*/  IMAD R7, R0, -0x40, R5 ;  /* 0xffffffc000077824 */ /* 0x000fe200078e0205 */
[----:B------:R-:W-:Y:S01]  /*1ee0*/  LOP3.LUT R0, R18, 0x3, RZ, 0xc0, !PT ;  /* 0x0000000312007812 */ /* 0x000fe200078ec0ff */
[----:B------:R-:W-:Y:S01]  /*1ef0*/  UISETP.LT.U32.AND UP1, UPT, UR40, 0x4, UP1 ;  /* 0x000000042800788c */ /* 0x000fe20008f21070 */
[----:B------:R-:W-:Y:S01]  /*1f00*/  PRMT R8, R4, 0x6540, R153 ;  /* 0x0000654004087816 */ /* 0x000fe20000000099 */
[----:B------:R-:W-:Y:S01]  /*1f10*/  IMAD.SHL.U32 R153, R153, 0x100, RZ ;  /* 0x0000010099997824 */ /* 0x000fe200078e00ff */
[----:B------:R-:W-:Y:S01]  /*1f20*/  UISETP.GT.U32.AND UP0, UPT, UR40, 0x3, !UP0 ;  /* 0x000000032800788c */ /* 0x000fe2000c704070 */
[----:B---3--:R-:W-:Y:S01]  /*1f30*/  IMAD R12, R0, -0x2, R9 ;  /* 0xfffffffe000c7824 */ /* 0x008fe200078e0209 */
[----:B------:R-:W-:Y:S01]  /*1f40*/  USEL UR5, URZ, 0x1, !UP1 ;  /* 0x000000013f057887 */ /* 0x000fe2000c800000 */
[----:B------:R-:W-:Y:S01]  /*1f50*/  IMAD.SHL.U32 R0, R154, 0x80, RZ ;  /* 0x000000809a007824 */ /* 0x000fe200078e00ff */
[----:B------:R-:W-:Y:S01]  /*1f60*/  ISETP.GE.AND P0, PT, R153, R9, PT ;  /* 0x000000099900720c */ /* 0x000fe20003f06270 */
[----:B------:R-:W-:Y:S01]  /*1f70*/  IMAD R5, R14, UR6, RZ ;  /* 0x000000060e057c24 */ /* 0x000fe2000f8e02ff */
[----:B------:R-:W-:Y:S01]  /*1f80*/  SHF.R.S32.HI R9, RZ, 0x1f, R8 ;  /* 0x0000001fff097819 */ /* 0x000fe20000011408 */
[----:B------:R-:W-:Y:S01]  /*1f90*/  USEL UR4, URZ, 0x1, !UP0 ;  /* 0x000000013f047887 */ /* 0x000fe2000c000000 */
[----:B------:R-:W-:Y:S01]  /*1fa0*/  ISETP.GE.OR P0, PT, R0, UR8, P0 ;  /* 0x0000000800007c0c */ /* 0x000fe20008706670 */
[----:B------:R-:W-:Y:S01]  /*1fb0*/  IMAD.WIDE R10, R154, 0x80, RZ ;  /* 0x000000809a0a7825 */ /* 0x000fe200078e02ff */
[----:B------:R-:W-:Y:S01]  /*1fc0*/  ULOP3.LUT UR39, UR39, 0x3, URZ, 0xc0, !UPT ;  /* 0x0000000327277892 */ /* 0x000fe2000f8ec03f */
[----:B------:R-:W-:Y:S01]  /*1fd0*/  IADD3 R162, -R0, UR8, R7 ;  /* 0x0000000800a27c10 */ /* 0x000fe2000fffe107 */
[----:B------:R-:W-:Y:S01]  /*1fe0*/  ULOP3.LUT UR38, UR4, UR38, UR5, 0x96, !UPT ;  /* 0x0000002604267292 */ /* 0x000fe2000f8e9605 */
[----:B------:R-:W-:Y:S01]  /*1ff0*/  IMAD R13, R22, UR7, R5 ;  /* 0x00000007160d7c24 */ /* 0x000fe2000f8e0205 */
[----:B------:R-:W-:Y:S01]  /*2000*/  LOP3.LUT R163, R10, R3, R6, 0xfe, !PT ;  /* 0x000000030aa37212 */ /* 0x000fe200078efe06 */
[----:B------:R-:W-:-:S04]  /*2010*/  IMAD.WIDE.U32 R4, R22, UR6, R8 ;  /* 0x0000000616047c25 */ /* 0x000fc8000f8e0008 */
[----:B------:R-:W-:Y:S02]  /*2020*/  IMAD.IADD R5, R5, 0x1, R13 ;  /* 0x0000000105057824 */ /* 0x000fe400078e020d */
[----:B------:R-:W-:Y:S02]  /*2030*/  IMAD.IADD R0, R12, 0x1, -R153 ;  /* 0x000000010c007824 */ /* 0x000fe400078e0a99 */
[----:B------:R-:W-:Y:S01]  /*2040*/  IMAD.MOV.U32 R154, RZ, RZ, -0x1 ;  /* 0xffffffffff9a7424 */ /* 0x000fe200078e00ff */
[----:B------:R-:W-:Y:S06]  /*2050*/  @P0 BRA `(.L_x_32) ;  /* 0x0000006000a00947 */ /* 0x000fec0003800000 */
[----:B------:R-:W0:Y:S01]  /*2060*/  LDC.64 R12, c[0x0][0x5c8] ;  /* 0x00017200ff0c7b82 */ /* 0x000e220000000a00 */
[----:B------:R-:W-:Y:S01]  /*2070*/  ULDC.64 UR4, c[0x0][0x5c0] ;  /* 0x0001700000047ab9 */ /* 0x000fe20000000a00 */
[----:B------:R-:W-:Y:S01]  /*2080*/  BSSY B0, `(.L_x_32) ;  /* 0x0000625000007945 */ /* 0x000fe20003800000 */
[-C--:B0-----:R-:W-:Y:S02]  /*2090*/  IMAD R6, R11, R12.reuse, RZ ;  /* 0x0000000c0b067224 */ /* 0x081fe400078e02ff */
[----:B------:R-:W-:-:S04]  /*20a0*/  IMAD.WIDE.U32 R4, R163, R12, R4 ;  /* 0x0000000ca3047225 */ /* 0x000fc800078e0004 */
[----:B------:R-:W-:Y:S01]  /*20b0*/  IMAD R3, R163, R13, R6 ;  /* 0x0000000da3037224 */ /* 0x000fe200078e0206 */
[----:B------:R-:W-:-:S03]  /*20c0*/  IADD3 R4, P0, R4, UR4, RZ ;  /* 0x0000000404047c10 */ /* 0x000fc6000ff1e0ff */
[----:B------:R-:W-:Y:S01]  /*20d0*/  IMAD.IADD R3, R5, 0x1, R3 ;  /* 0x0000000105037824 */ /* 0x000fe200078e0203 */
[----:B------:R-:W-:-:S04]  /*20e0*/  LEA R6, P1, R12, R4, 0x3 ;  /* 0x000000040c067211 */ /* 0x000fc800078218ff */
[----:B------:R-:W-:Y:S02]  /*20f0*/  IADD3.X R5, R3, UR5, RZ, P0, !PT ;  /* 0x0000000503057c10 */ /* 0x000fe400087fe4ff */
[----:B-----5:R-:W-:Y:S02]  /*2100*/  ISETP.NE.AND P0, PT, R156, RZ, PT ;  /* 0x000000ff9c00720c */ /* 0x020fe40003f05270 */
[----:B------:R-:W-:-:S11]  /*2110*/  LEA.HI.X R7, R12, R5, R13, 0x3, P1 ;  /* 0x000000050c077211 */ /* 0x000fd600008f1c0d */
[----:B------:R-:W-:Y:S05]  /*2120*/  @!P0 BRA `(.L_x_33) ;  /* 0x0000004800608947 */ /* 0x000fea0003800000 */
[----:B------:R-:W0:Y:S01]  /*2130*/  LDC.64 R158, c[0x0][0x5b0] ;  /* 0x00016c00ff9e7b82 */ /* 0x000e220000000a00 */
[----:B------:R-:W-:Y:S01]  /*2140*/  ULDC.64 UR4, c[0x0][0x5b8] ;  /* 0x00016e0000047ab9 */ /* 0x000fe20000000a00 */
[----:B------:R-:W-:Y:S01]  /*2150*/  ISETP.GE.AND P1, PT, R162, 0x1, PT ;  /* 0x00000001a200780c */ /* 0x000fe20003f26270 */
[----:B------:R-:W-:Y:S01]  /*2160*/  IMAD R3, R14, UR4, RZ ;  /* 0x000000040e037c24 */ /* 0x000fe2000f8e02ff */
[----:B------:R-:W-:Y:S01]  /*2170*/  BSSY B1, `(.L_x_34) ;  /* 0x000000e000017945 */ /* 0x000fe20003800000 */
[----:B------:R-:W-:Y:S01]  /*2180*/  IMAD.WIDE.U32 R20, R22, UR4, R8 ;  /* 0x0000000416147c25 */ /* 0x000fe2000f8e0008 */
[----:B------:R-:W-:Y:S02]  /*2190*/  ISETP.LT.OR P5, PT, R0, 0x1, !P1 ;  /* 0x000000010000780c */ /* 0x000fe40004fa1670 */
[----:B------:R-:W1:Y:S01]  /*21a0*/  LDC.64 R160, c[0x0][0x5a8] ;  /* 0x00016a00ffa07b82 */ /* 0x000e620000000a00 */
[----:B------:R-:W-:Y:S02]  /*21b0*/  IMAD R3, R22, UR5, R3 ;  /* 0x0000000516037c24 */ /* 0x000fe4000f8e0203 */
[----:B------:R-:W-:-:S02]  /*21c0*/  IMAD.MOV.U32 R14, RZ, RZ, R20 ;  /* 0x000000ffff0e7224 */ /* 0x000fc400078e0014 */
[----:B------:R-:W-:Y:S02]  /*21d0*/  IMAD.IADD R15, R21, 0x1, R3 ;  /* 0x00000001150f7824 */ /* 0x000fe400078e0203 */
[-C--:B0-----:R-:W-:Y:S02]  /*21e0*/  IMAD R10, R11, R158.reuse, RZ ;  /* 0x0000009e0b0a7224 */ /* 0x081fe400078e02ff */
[----:B------:R-:W-:-:S04]  /*21f0*/  IMAD.WIDE.U32 R8, R163, R158, R14 ;  /* 0x0000009ea3087225 */ /* 0x000fc800078e000e */
[----:B------:R-:W-:Y:S01]  /*2200*/  IMAD R13, R163, R159, R10 ;  /* 0x0000009fa30d7224 */ /* 0x000fe200078e020a */
[----:B-1----:R-:W-:-:S04]  /*2210*/  IADD3 R8, P0, R8, R160, RZ ;  /* 0x000000a008087210 */ /* 0x002fc80007f1e0ff */
[----:B------:R-:W-:Y:S01]  /*2220*/  IADD3.X R9, R161, R9, R13, P0, !PT ;  /* 0x00000009a1097210 */ /* 0x000fe200007fe40d */
[----:B------:R-:W-:Y:S08]  /*2230*/  @P5 BRA `(.L_x_35) ;  /* 0x0000000000045947 */ /* 0x000ff00003800000 */
[----:B--2---:R0:W5:Y:S02]  /*2240*/  LDG.E.U8 R157, desc[UR36][R8.64] ;  /* 0x00000024089d7981 */ /* 0x004164000c1e1100 */
.L_x_35:
[----:B------:R-:W-:Y:S05]  /*2250*/  BSYNC B1 ;  /* 0x0000000000017941 */ /* 0x000fea0003800000 */
.L_x_34:
[----:B-----5:R-:W-:Y:S01]  /*2260*/  LOP3.LUT R3, R157, 0xffff, RZ, 0xc0, !PT ;  /* 0x0000ffff9d037812 */ /* 0x020fe200078ec0ff */
[----:B------:R-:W-:Y:S01]  /*2270*/  IMAD.SHL.U32 R10, R158, 0x8, RZ ;  /* 0x000000089e0a7824 */ /* 0x000fe200078e00ff */
[----:B------:R-:W-:Y:S01]  /*2280*/  ISETP.LT.OR P2, PT, R0, 0x2, !P1 ;  /* 0x000000020000780c */ /* 0x000fe20004f41670 */
[----:B------:R-:W-:Y:S01]  /*2290*/  BSSY B1, `(.L_x_36) ;  /* 0x000000e000017945 */ /* 0x000fe20003800000 */
[----:B------:R-:W-:Y:S02]  /*22a0*/  PRMT R3, R3, 0x8880, RZ ;  /* 0x0000888003037816 */ /* 0x000fe400000000ff */
[----:B------:R-:W-:Y:S02]  /*22b0*/  SHF.L.U64.HI R11, R158, 0x3, R159 ;  /* 0x000000039e0b7819 */ /* 0x000fe4000001029f */
[----:B------:R-:W-:Y:S01]  /*22c0*/  ISETP.GE.AND P0, PT, R162, 0x9, PT ;  /* 0x00000009a200780c */ /* 0x000fe20003f06270 */
[----:B------:R-:W-:Y:S02]  /*22d0*/  IMAD R12, R3, R156, RZ ;  /* 0x0000009c030c7224 */ /* 0x000fe400078e02ff */
[----:B------:R-:W-:-:S04]  /*22e0*/  IMAD.WIDE.U32 R10, R163, R158, R10 ;  /* 0x0000009ea30a7225 */ /* 0x000fc800078e000a */
[----:B------:R-:W-:Y:S01]  /*22f0*/  @!P5 IMAD R3, R24, R155, R12 ;  /* 0x0000009b1803d224 */ /* 0x000fe200078e020c */
[----:B------:R-:W-:Y:S01]  /*2300*/  IADD3 R10, P3, P4, R20, R160, R10 ;  /* 0x000000a0140a7210 */ /* 0x000fe20007c7e00a */
[----:B------:R-:W-:-:S03]  /*2310*/  IMAD.IADD R13, R13, 0x1, R11 ;  /* 0x000000010d0d7824 */ /* 0x000fc600078e020b */
[----:B------:R1:W-:Y:S01]  /*2320*/  @!P5 STG.E.U8 desc[UR36][R4.64], R3 ;  /* 0x000000030400d986 */ /* 0x0003e2000c101124 */
[----:B------:R-:W-:Y:S08]  /*2330*/  @P2 BRA `(.L_x_37) ;  /* 0x00000000000c2947 */ /* 0x000ff00003800000 */
[----:B--2---:R-:W1:Y:S02]  /*2340*/  LDG.E.U8 R157, desc[UR36][R8.64+0x1] ;  /* 0x00000124089d7981 */ /* 0x004e64000c1e1100 */
[----:B-1----:R-:W-:-:S05]  /*2350*/  PRMT R3, R157, 0x8880, RZ ;  /* 0x000088809d037816 */ /* 0x002fca00000000ff */
[----:B------:R-:W-:-:S07]  /*2360*/  IMAD R12, R3, R156, RZ ;  /* 0x0000009c030c7224 */ /* 0x000fce00078e02ff */
.L_x_37:
[----:B------:R-:W-:Y:S05]  /*2370*/  BSYNC B1 ;  /* 0x0000000000017941 */ /* 0x000fea0003800000 */
.L_x_36:
[C---:B------:R-:W-:Y:S01]  /*2380*/  ISETP.LT.OR P5, PT, R0.reuse, 0x1, !P0 ;  /* 0x000000010000780c */ /* 0x040fe200047a1670 */
[----:B------:R-:W-:Y:S01]  /*2390*/  @!P2 IMAD R25, R25, R155, R12 ;  /* 0x0000009b1919a224 */ /* 0x000fe200078e020c */
[----:B------:R-:W-:Y:S01]  /*23a0*/  BSSY B1, `(.L_x_38) ;  /* 0x000000a000017945 */ /* 0x000fe20003800000 */
[----:B------:R-:W-:Y:S02]  /*23b0*/  IADD3.X R11, R15, R161, R13, P3, P4 ;  /* 0x000000a10f0b7210 */ /* 0x000fe40001fe840d */
[C---:B------:R-:W-:Y:S01]  /*23c0*/  ISETP.LT.OR P3, PT, R0.reuse, 0x2, !P0 ;  /* 0x000000020000780c */ /* 0x040fe20004761670 */
[----:B------:R3:W-:Y:S01]  /*23d0*/  @!P2 STG.E.U8 desc[UR36][R4.64+0x1], R25 ;  /* 0x000001190400a986 */ /* 0x0007e2000c101124 */
[C---:B------:R-:W-:Y:S02]  /*23e0*/  ISETP.LT.OR P4, PT, R0.reuse, 0x9, !P1 ;  /* 0x000000090000780c */ /* 0x040fe40004f81670 */
[----:B------:R-:W-:-:S04]  /*23f0*/  ISETP.LT.OR P2, PT, R0, 0xa, !P1 ;  /* 0x0000000a0000780c */ /* 0x000fc80004f41670 */
[----:B------:R-:W-:Y:S09]  /*2400*/  @P5 BRA `(.L_x_39) ;  /* 0x00000000000c5947 */ /* 0x000ff20003800000 */
[----:B--2---:R-:W1:Y:S02]  /*2410*/  LDG.E.U8 R157, desc[UR36][R10.64] ;  /* 0x000000240a9d7981 */ /* 0x004e64000c1e1100 */
[----:B-1----:R-:W-:-:S05]  /*2420*/  PRMT R3, R157, 0x8880, RZ ;  /* 0x000088809d037816 */ /* 0x002fca00000000ff */
[----:B------:R-:W-:-:S07]  /*2430*/  IMAD R12, R3, R156, RZ ;  /* 0x0000009c030c7224 */ /* 0x000fce00078e02ff */
.L_x_39:
[----:B------:R-:W-:Y:S05]  /*2440*/  BSYNC B1 ;  /* 0x0000000000017941 */ /* 0x000fea0003800000 */
.L_x_38:
[----:B-1----:R-:W-:Y:S01]  /*2450*/  @!P5 IMAD R3, R26, R155, R12 ;  /* 0x0000009b1a03d224 */ /* 0x002fe200078e020c */
[----:B------:R-:W-:Y:S04]  /*2460*/  BSSY B1, `(.L_x_40) ;  /* 0x0000006000017945 */ /* 0x000fe80003800000 */
[----:B------:R1:W-:Y:S01]  /*2470*/  @!P5 STG.E.U8 desc[UR36][R6.64], R3 ;  /* 0x000000030600d986 */ /* 0x0003e2000c101124 */
[----:B------:R-:W-:Y:S05]  /*2480*/  @P3 BRA `(.L_x_41) ;  /* 0x00000000000c3947 */ /* 0x000fea0003800000 */
[----:B--2---:R-:W1:Y:S02]  /*2490*/  LDG.E.U8 R157, desc[UR36][R10.64+0x1] ;  /* 0x000001240a9d7981 */ /* 0x004e64000c1e1100 */
[----:B-1----:R-:W-:-:S05]  /*24a0*/  PRMT R3, R157, 0x8880, RZ ;  /* 0x000088809d037816 */ /* 0x002fca00000000ff */
[----:B------:R-:W-:-:S07]  /*24b0*/  IMAD R12, R3, R156, RZ ;  /* 0x0000009c030c7224 */ /* 0x000fce00078e02ff */
.L_x_41:
[----:B------:R-:W-:Y:S05]  /*24c0*/  BSYNC B1 ;  /* 0x0000000000017941 */ /* 0x000fea0003800000 */
.L_x_40:
[----:B------:R-:W-:Y:S01]  /*24d0*/  @!P3 IMAD R27, R27, R155, R12 ;  /* 0x0000009b1b1bb224 */ /* 0x000fe200078e020c */
[----:B------:R-:W-:Y:S04]  /*24e0*/  BSSY B1, `(.L_x_42) ;  /* 0x0000006000017945 */ /* 0x000fe80003800000 */
[----:B------:R4:W-:Y:S01]  /*24f0*/  @!P3 STG.E.U8 desc[UR36][R6.64+0x1], R27 ;  /* 0x0000011b0600b986 */ /* 0x0009e2000c101124 */
[----:B------:R-:W-:Y:S05]  /*2500*/  @P4 BRA `(.L_x_43) ;  /* 0x00000000000c4947 */ /* 0x000fea0003800000 */
[----:B--2---:R-:W1:Y:S02]  /*2510*/  LDG.E.U8 R157, desc[UR36][R8.64+0x8] ;  /* 0x00000824089d7981 */ /* 0x004e64000c1e1100 */
[----:B-1----:R-:W-:-:S05]  /*2520*/  PRMT R3, R157, 0x8880, RZ ;  /* 0x000088809d037816 */ /* 0x002fca00000000ff */
[----:B------:R-:W-:-:S07]  /*2530*/  IMAD R12, R3, R156, RZ ;  /* 0x0000009c030c7224 */ /* 0x000fce00078e02ff */
.L_x_43:
[----:B------:R-:W-:Y:S05]  /*2540*/  BSYNC B1 ;  /* 0x0000000000017941 */ /* 0x000fea0003800000 */
.L_x_42:
[----:B-1----:R-:W-:Y:S01]  /*2550*/  @!P4 IMAD R3, R28, R155, R12 ;  /* 0x0000009b1c03c224 */ /* 0x002fe200078e020c */
[----:B------:R-:W-:Y:S04]  /*2560*/  BSSY B1, `(.L_x_44) ;  /* 0x0000006000017945 */ /* 0x000fe80003800000 */
[----:B------:R1:W-:Y:S01]  /*2570*/  @!P4 STG.E.U8 desc[UR36][R4.64+0x8], R3 ;  /* 0x000008030400c986 */ /* 0x0003e2000c101124 */
[----:B------:R-:W-:Y:S05]  /*2580*/  @P2 BRA `(.L_x_45) ;  /* 0x00000000000c2947 */ /* 0x000fea0003800000 */
[----:B--2---:R-:W1:Y:S02]  /*2590*/  LDG.E.U8 R157, desc[UR36][R8.64+0x9] ;  /* 0x00000924089d7981 */ /* 0x004e64000c1e1100 */
[----:B-1----:R-:W-:-:S05]  /*25a0*/  PRMT R3, R157, 0x8880, RZ ;  /* 0x000088809d037816 */ /* 0x002fca00000000ff */
[----:B------:R-:W-:-:S07]  /*25b0*/  IMAD R12, R3, R156, RZ ;  /* 0x0000009c030c7224 */ /* 0x000fce00078e02ff */
.L_x_45:
[----:B------:R-:W-:Y:S05]  /*25c0*/  BSYNC B1 ;  /* 0x0000000000017941 */ /* 0x000fea0003800000 */
.L_x_44:
[C---:B------:R-:W-:Y:S01]  /*25d0*/  ISETP.LT.OR P4, PT, R0.reuse, 0x9, !P0 ;  /* 0x000000090000780c */ /* 0x040fe20004781670 */
[----:B------:R-:W-:Y:S01]  /*25e0*/  @!P2 IMAD R29, R29, R155, R12 ;  /* 0x0000009b1d1da224 */ /* 0x000fe200078e020c */
[----:B------:R-:W-:Y:S01]  /*25f0*/  BSSY B1, `(.L_x_46) ;  /* 0x0000009000017945 */ /* 0x000fe20003800000 */
[C---:B------:R-:W-:Y:S02]  /*2600*/  ISETP.LT.OR P3, PT, R0.reuse, 0xa, !P0 ;  /* 0x0000000a0000780c */ /* 0x040fe40004761670 */
[C---:B------:R-:W-:Y:S01]  /*2610*/  ISETP.LT.OR P5, PT, R0.reuse, 0x11, !P1 ;  /* 0x000000110000780c */ /* 0x040fe20004fa1670 */
[----:B------:R0:W-:Y:S01]  /*2620*/  @!P2 STG.E.U8 desc[UR36][R4.64+0x9], R29 ;  /* 0x0000091d0400a986 */ /* 0x0001e2000c101124 */
[----:B------:R-:W-:-:S06]  /*2630*/  ISETP.LT.OR P2, PT, R0, 0x12, !P1 ;  /* 0x000000120000780c */ /* 0x000fcc0004f41670 */
[----:B------:R-:W-:Y:S07]  /*2640*/  @P4 BRA `(.L_x_47) ;  /* 0x00000000000c4947 */ /* 0x000fee0003800000 */
[----:B--2---:R-:W1:Y:S02]  /*2650*/  LDG.E.U8 R157, desc[UR36][R10.64+0x8] ;  /* 0x000008240a9d7981 */ /* 0x004e64000c1e1100 */
[----:B-1----:R-:W-:-:S05]  /*2660*/  PRMT R3, R157, 0x8880, RZ ;  /* 0x000088809d037816 */ /* 0x002fca00000000ff */
[----:B------:R-:W-:-:S07]  /*2670*/  IMAD R12, R3, R156, RZ ;  /* 0x0000009c030c7224 */ /* 0x000fce00078e02ff */
.L_x_47:
[----:B------:R-:W-:Y:S05]  /*2680*/  BSYNC B1 ;  /* 0x0000000000017941 */ /* 0x000fea0003800000 */
.L_x_46:
[----:B-1----:R-:W-:Y:S01]  /*2690*/  @!P4 IMAD R3, R30, R155, R12 ;  /* 0x0000009b1e03c224 */ /* 0x002fe200078e020c */
[----:B------:R-:W-:Y:S04]  /*26a0*/  BSSY B1, `(.L_x_48) ;  /* 0x0000006000017945 */ /* 0x000fe80003800000 */
[----:B------:R1:W-:Y:S01]  /*26b0*/  @!P4 STG.E.U8 desc[UR36][R6.64+0x8], R3 ;  /* 0x000008030600c986 */ /* 0x0003e2000c101124 */
[----:B------:R-:W-:Y:S05]  /*26c0*/  @P3 BRA `(.L_x_49) ;  /* 0x00000000000c3947 */ /* 0x000fea0003800000 */
[----:B--2---:R-:W1:Y:S02]  /*26d0*/  LDG.E.U8 R157, desc[UR36][R10.64+0x9] ;  /* 0x000009240a9d7981 */ /* 0x004e64000c1e1100 */
[----:B-1----:R-:W-:-:S05]  /*26e0*/  PRMT R3, R157, 0x8880, RZ ;  /* 0x000088809d037816 */ /* 0x002fca00000000ff */
[----:B------:R-:W-:-:S07]  /*26f0*/  IMAD R12, R3, R156, RZ ;  /* 0x0000009c030c7224 */ /* 0x000fce00078e02ff */
.L_x_49:
[----:B------:R-:W-:Y:S05]  /*2700*/  BSYNC B1 ;  /* 0x0000000000017941 */ /* 0x000fea0003800000 */
.L_x_48:
[----:B------:R-:W-:Y:S01]  /*2710*/  @!P3 IMAD R31, R31, R155, R12 ;  /* 0x0000009b1f1fb224 */ /* 0x000fe200078e020c */
[----:B------:R-:W-:Y:S04]  /*2720*/  BSSY B1, `(.L_x_50) ;  /* 0x0000006000017945 */ /* 0x000fe80003800000 */
[----:B------:R0:W-:Y:S01]  /*2730*/  @!P3 STG.E.U8 desc[UR36][R6.64+0x9], R31 ;  /* 0x0000091f0600b986 */ /* 0x0001e2000c101124 */
[----:B------:R-:W-:Y:S05]  /*2740*/  @P5 BRA `(.L_x_51) ;  /* 0x00000000000c5947 */ /* 0x000fea0003800000 */
[----:B--2---:R-:W1:Y:S02]  /*2750*/  LDG.E.U8 R157, desc[UR36][R8.64+0x10] ;  /* 0x00001024089d7981 */ /* 0x004e64000c1e1100 */
[----:B-1----:R-:W-:-:S05]  /*2760*/  PRMT R3, R157, 0x8880, RZ ;  /* 0x000088809d037816 */ /* 0x002fca00000000ff */
[----:B------:R-:W-:-:S07]  /*2770*/  IMAD R12, R3, R156, RZ ;  /* 0x0000009c030c7224 */ /* 0x000fce00078e02ff */
.L_x_51:
[----:B------:R-:W-:Y:S05]  /*2780*/  BSYNC B1 ;  /* 0x0000000000017941 */ /* 0x000fea0003800000 */
.L_x_50:
[----:B-1----:R-:W-:Y:S01]  /*2790*/  @!P5 IMAD R3, R32, R155, R12 ;  /* 0x0000009b2003d224 */ /* 0x002fe200078e020c */
[----:B------:R-:W-:Y:S04]  /*27a0*/  BSSY B1, `(.L_x_52) ;  /* 0x0000006000017945 */ /* 0x000fe80003800000 */
[----:B------:R1:W-:Y:S01]  /*27b0*/  @!P5 STG.E.U8 desc[UR36][R4.64+0x10], R3 ;  /* 0x000010030400d986 */ /* 0x0003e2000c101124 */
[----:B------:R-:W-:Y:S05]  /*27c0*/  @P2 BRA `(.L_x_53) ;  /* 0x00000000000c2947 */ /* 0x000fea0003800000 */
[----:B--2---:R-:W1:Y:S02]  /*27d0*/  LDG.E.U8 R157, desc[UR36][R8.64+0x11] ;  /* 0x00001124089d7981 */ /* 0x004e64000c1e1100 */
[----:B-1----:R-:W-:-:S05]  /*27e0*/  PRMT R3, R157, 0x8880, RZ ;  /* 0x000088809d037816 */ /* 0x002fca00000000ff */
[----:B------:R-:W-:-:S07]  /*27f0*/  IMAD R12, R3, R156, RZ ;  /* 0x0000009c030c7224 */ /* 0x000fce00078e02ff */
.L_x_53:
[----:B------:R-:W-:Y:S05]  /*2800*/  BSYNC B1 ;  /* 0x0000000000017941 */ /* 0x000fea0003800000 */
.L_x_52:
        /* <DEDUP_REMOVED lines=11> */
.L_x_55:
[----:B------:R-:W-:Y:S05]  /*28c0*/  BSYNC B1 ;  /* 0x0000000000017941 */ /* 0x000fea0003800000 */
.L_x_54:
[----:B-1----:R-:W-:Y:S01]  /*28d0*/  @!P4 IMAD R3, R34, R155, R12 ;  /* 0x0000009b2203c224 */ /* 0x002fe200078e020c */
[----:B------:R-:W-:Y:S04]  /*28e0*/  BSSY B1, `(.L_x_56) ;  /* 0x0000006000017945 */ /* 0x000fe80003800000 */
[----:B------:R1:W-:Y:S01]  /*28f0*/  @!P4 STG.E.U8 desc[UR36][R6.64+0x10], R3 ;  /* 0x000010030600c986 */ /* 0x0003e2000c101124 */
[----:B------:R-:W-:Y:S05]  /*2900*/  @P3 BRA `(.L_x_57) ;  /* 0x00000000000c3947 */ /* 0x000fea0003800000 */
[----:B--2---:R-:W1:Y:S02]  /*2910*/  LDG.E.U8 R157, desc[UR36][R10.64+0x11] ;  /* 0x000011240a9d7981 */ /* 0x004e64000c1e1100 */
[----:B-1----:R-:W-:-:S05]  /*2920*/  PRMT R3, R157, 0x8880, RZ ;  /* 0x000088809d037816 */ /* 0x002fca00000000ff */
[----:B------:R-:W-:-:S07]  /*2930*/  IMAD R12, R3, R156, RZ ;  /* 0x0000009c030c7224 */ /* 0x000fce00078e02ff */
.L_x_57:
[----:B------:R-:W-:Y:S05]  /*2940*/  BSYNC B1 ;  /* 0x0000000000017941 */ /* 0x000fea0003800000 */
.L_x_56:
[----:B------:R-:W-:Y:S01]  /*2950*/  @!P3 IMAD R35, R35, R155, R12 ;  /* 0x0000009b2323b224 */ /* 0x000fe200078e020c */
[----:B------:R-:W-:Y:S04]  /*2960*/  BSSY B1, `(.L_x_58) ;  /* 0x0000006000017945 */ /* 0x000fe80003800000 */
[----:B------:R0:W-:Y:S01]  /*2970*/  @!P3 STG.E.U8 desc[UR36][R6.64+0x11], R35 ;  /* 0x000011230600b986 */ /* 0x0001e2000c101124 */
[----:B------:R-:W-:Y:S05]  /*2980*/  @P5 BRA `(.L_x_59) ;  /* 0x00000000000c5947 */ /* 0x000fea0003800000 */
[----:B--2---:R-:W1:Y:S02]  /*2990*/  LDG.E.U8 R157, desc[UR36][R8.64+0x18] ;  /* 0x00001824089d7981 */ /* 0x004e64000c1e1100 */
[----:B-1----:R-:W-:-:S05]  /*29a0*/  PRMT R3, R157, 0x8880, RZ ;  /* 0x000088809d037816 */ /* 0x002fca00000000ff */
[----:B------:R-:W-:-:S07]  /*29b0*/  IMAD R12, R3, R156, RZ ;  /* 0x0000009c030c7224 */ /* 0x000fce00078e02ff */
.L_x_59:
[----:B------:R-:W-:Y:S05]  /*29c0*/  BSYNC B1 ;  /* 0x0000000000017941 */ /* 0x000fea0003800000 */
.L_x_58:
[----:B-1----:R-:W-:Y:S01]  /*29d0*/  @!P5 IMAD R3, R36, R155, R12 ;  /* 0x0000009b2403d224 */ /* 0x002fe200078e020c */
[----:B------:R-:W-:Y:S04]  /*29e0*/  BSSY B1, `(.L_x_60) ;  /* 0x0000006000017945 */ /* 0x000fe80003800000 */
[----:B------:R1:W-:Y:S01]  /*29f0*/  @!P5 STG.E.U8 desc[UR36][R4.64+0x18], R3 ;  /* 0x000018030400d986 */ /* 0x0003e2000c101124 */
[----:B------:R-:W-:Y:S05]  /*2a00*/  @P2 BRA `(.L_x_61) ;  /* 0x00000000000c2947 */ /* 0x000fea0003800000 */
[----:B--2---:R-:W1:Y:S02]  /*2a10*/  LDG.E.U8 R157, desc[UR36][R8.64+0x19] ;  /* 0x00001924089d7981 */ /* 0x004e64000c1e1100 */
[----:B-1----:R-:W-:-:S05]  /*2a20*/  PRMT R3, R157, 0x8880, RZ ;  /* 0x000088809d037816 */ /* 0x002fca00000000ff */
[----:B------:R-:W-:-:S07]  /*2a30*/  IMAD R12, R3, R156, RZ ;  /* 0x0000009c030c7224 */ /* 0x000fce00078e02ff */
.L_x_61:
[----:B------:R-:W-:Y:S05]  /*2a40*/  BSYNC B1 ;  /* 0x0000000000017941 */ /* 0x000fea0003800000 */
.L_x_60:
        /* <DEDUP_REMOVED lines=11> */
.L_x_63:
[----:B------:R-:W-:Y:S05]  /*2b00*/  BSYNC B1 ;  /* 0x0000000000017941 */ /* 0x000fea0003800000 */
.L_x_62:
[----:B-1----:R-:W-:Y:S01]  /*2b10*/  @!P4 IMAD R3, R38, R155, R12 ;  /* 0x0000009b2603c224 */ /* 0x002fe200078e020c */
[----:B------:R-:W-:Y:S04]  /*2b20*/  BSSY B1, `(.L_x_64) ;  /* 0x0000006000017945 */ /* 0x000fe80003800000 */
[----:B------:R1:W-:Y:S01]  /*2b30*/  @!P4 STG.E.U8 desc[UR36][R6.64+0x18], R3 ;  /* 0x000018030600c986 */ /* 0x0003e2000c101124 */
[----:B------:R-:W-:Y:S05]  /*2b40*/  @P3 BRA `(.L_x_65) ;  /* 0x00000000000c3947 */ /* 0x000fea0003800000 */
[----:B--2---:R-:W1:Y:S02]  /*2b50*/  LDG.E.U8 R157, desc[UR36][R10.64+0x19] ;  /* 0x000019240a9d7981 */ /* 0x004e64000c1e1100 */
[----:B-1----:R-:W-:-:S05]  /*2b60*/  PRMT R3, R157, 0x8880, RZ ;  /* 0x000088809d037816 */ /* 0x002fca00000000ff */
[----:B------:R-:W-:-:S07]  /*2b70*/  IMAD R12, R3, R156, RZ ;  /* 0x0000009c030c7224 */ /* 0x000fce00078e02ff */
.L_x_65:
[----:B------:R-:W-:Y:S05]  /*2b80*/  BSYNC B1 ;  /* 0x0000000000017941 */ /* 0x000fea0003800000 */
.L_x_64:
[----:B------:R-:W-:Y:S01]  /*2b90*/  @!P3 IMAD R39, R39, R155, R12 ;  /* 0x0000009b2727b224 */ /* 0x000fe200078e020c */
[----:B------:R-:W-:Y:S04]  /*2ba0*/  BSSY B1, `(.L_x_66) ;  /* 0x0000006000017945 */ /* 0x000fe80003800000 */
[----:B------:R0:W-:Y:S01]  /*2bb0*/  @!P3 STG.E.U8 desc[UR36][R6.64+0x19], R39 ;  /* 0x000019270600b986 */ /* 0x0001e2000c101124 */
[----:B------:R-:W-:Y:S05]  /*2bc0*/  @P5 BRA `(.L_x_67) ;  /* 0x00000000000c5947 */ /* 0x000fea0003800000 */
[----:B--2---:R-:W1:Y:S02]  /*2bd0*/  LDG.E.U8 R157, desc[UR36][R8.64+0x20] ;  /* 0x00002024089d7981 */ /* 0x004e64000c1e1100 */
[----:B-1----:R-:W-:-:S05]  /*2be0*/  PRMT R3, R157, 0x8880, RZ ;  /* 0x000088809d037816 */ /* 0x002fca00000000ff */
[----:B------:R-:W-:-:S07]  /*2bf0*/  IMAD R12, R3, R156, RZ ;  /* 0x0000009c030c7224 */ /* 0x000fce00078e02ff */
.L_x_67:
[----:B------:R-:W-:Y:S05]  /*2c00*/  BSYNC B1 ;  /* 0x0000000000017941 */ /* 0x000fea0003800000 */
.L_x_66:
[----:B-1----:R-:W-:Y:S01]  /*2c10*/  @!P5 IMAD R3, R40, R155, R12 ;  /* 0x0000009b2803d224 */ /* 0x002fe200078e020c */
[----:B------:R-:W-:Y:S04]  /*2c20*/  BSSY B1, `(.L_x_68) ;  /* 0x0000006000017945 */ /* 0x000fe80003800000 */
[----:B------:R1:W-:Y:S01]  /*2c30*/  @!P5 STG.E.U8 desc[UR36][R4.64+0x20], R3 ;  /* 0x000020030400d986 */ /* 0x0003e2000c101124 */
[----:B------:R-:W-:Y:S05]  /*2c40*/  @P2 BRA `(.L_x_69) ;  /* 0x00000000000c2947 */ /* 0x000fea0003800000 */
[----:B--2---:R-:W1:Y:S02]  /*2c50*/  LDG.E.U8 R157, desc[UR36][R8.64+0x21] ;  /* 0x00002124089d7981 */ /* 0x004e64000c1e1100 */
[----:B-1----:R-:W-:-:S05]  /*2c60*/  PRMT R3, R157, 0x8880, RZ ;  /* 0x000088809d037816 */ /* 0x002fca00000000ff */
[----:B------:R-:W-:-:S07]  /*2c70*/  IMAD R12, R3, R156, RZ ;  /* 0x0000009c030c7224 */ /* 0x000fce00078e02ff */
.L_x_69:
[----:B------:R-:W-:Y:S05]  /*2c80*/  BSYNC B1 ;  /* 0x0000000000017941 */ /* 0x000fea0003800000 */
.L_x_68:
        /* <DEDUP_REMOVED lines=11> */
.L_x_71:
[----:B------:R-:W-:Y:S05]  /*2d40*/  BSYNC B1 ;  /* 0x0000000000017941 */ /* 0x000fea0003800000 */
.L_x_70:
[----:B-1----:R-:W-:Y:S01]  /*2d50*/  @!P4 IMAD R3, R42, R155, R12 ;  /* 0x0000009b2a03c224 */ /* 0x002fe200078e020c */
[----:B------:R-:W-:Y:S04]  /*2d60*/  BSSY B1, `(.L_x_72) ;  /* 0x0000006000017945 */ /* 0x000fe80003800000 */
[----:B------:R1:W-:Y:S01]  /*2d70*/  @!P4 STG.E.U8 desc[UR36][R6.64+0x20], R3 ;  /* 0x000020030600c986 */ /* 0x0003e2000c101124 */
[----:B------:R-:W-:Y:S05]  /*2d80*/  @P3 BRA `(.L_x_73) ;  /* 0x00000000000c3947 */ /* 0x000fea0003800000 */
[----:B--2---:R-:W1:Y:S02]  /*2d90*/  LDG.E.U8 R157, desc[UR36][R10.64+0x21] ;  /* 0x000021240a9d7981 */ /* 0x004e64000c1e1100 */
[----:B-1----:R-:W-:-:S05]  /*2da0*/  PRMT R3, R157, 0x8880, RZ ;  /* 0x000088809d037816 */ /* 0x002fca00000000ff */
[----:B------:R-:W-:-:S07]  /*2db0*/  IMAD R12, R3, R156, RZ ;  /* 0x0000009c030c7224 */ /* 0x000fce00078e02ff */
.L_x_73:
[----:B------:R-:W-:Y:S05]  /*2dc0*/  BSYNC B1 ;  /* 0x0000000000017941 */ /* 0x000fea0003800000 */
.L_x_72:
[----:B------:R-:W-:Y:S01]  /*2dd0*/  @!P3 IMAD R43, R43, R155, R12 ;  /* 0x0000009b2b2bb224 */ /* 0x000fe200078e020c */
[----:B------:R-:W-:Y:S04]  /*2de0*/  BSSY B1, `(.L_x_74) ;  /* 0x0000006000017945 */ /* 0x000fe80003800000 */
[----:B------:R0:W-:Y:S01]  /*2df0*/  @!P3 STG.E.U8 desc[UR36][R6.64+0x21], R43 ;  /* 0x0000212b0600b986 */ /* 0x0001e2000c101124 */
[----:B------:R-:W-:Y:S05]  /*2e00*/  @P5 BRA `(.L_x_75) ;  /* 0x00000000000c5947 */ /* 0x000fea0003800000 */
[----:B--2---:R-:W1:Y:S02]  /*2e10*/  LDG.E.U8 R157, desc[UR36][R8.64+0x28] ;  /* 0x00002824089d7981 */ /* 0x004e64000c1e1100 */
[----:B-1----:R-:W-:-:S05]  /*2e20*/  PRMT R3, R157, 0x8880, RZ ;  /* 0x000088809d037816 */ /* 0x002fca00000000ff */
[----:B------:R-:W-:-:S07]  /*2e30*/  IMAD R12, R3, R156, RZ ;  /* 0x0000009c030c7224 */ /* 0x000fce00078e02ff */
.L_x_75:
[----:B------:R-:W-:Y:S05]  /*2e40*/  BSYNC B1 ;  /* 0x0000000000017941 */ /* 0x000fea0003800000 */
.L_x_74:
[----:B-1----:R-:W-:Y:S01]  /*2e50*/  @!P5 IMAD R3, R44, R155, R12 ;  /* 0x0000009b2c03d224 */ /* 0x002fe200078e020c */
[----:B------:R-:W-:Y:S04]  /*2e60*/  BSSY B1, `(.L_x_76) ;  /* 0x0000006000017945 */ /* 0x000fe80003800000 */
[----:B------:R1:W-:Y:S01]  /*2e70*/  @!P5 STG.E.U8 desc[UR36][R4.64+0x28], R3 ;  /* 0x000028030400d986 */ /* 0x0003e2000c101124 */
[----:B------:R-:W-:Y:S05]  /*2e80*/  @P2 BRA `(.L_x_77) ;  /* 0x00000000000c2947 */ /* 0x000fea0003800000 */
[----:B--2---:R-:W1:Y:S02]  /*2e90*/  LDG.E.U8 R157, desc[UR36][R8.64+0x29] ;  /* 0x00002924089d7981 */ /* 0x004e64000c1e1100 */
[----:B-1----:R-:W-:-:S05]  /*2ea0*/  PRMT R3, R157, 0x8880, RZ ;  /* 0x000088809d037816 */ /* 0x002fca00000000ff */
[----:B------:R-:W-:-:S07]  /*2eb0*/  IMAD R12, R3, R156, RZ ;  /* 0x0000009c030c7224 */ /* 0x000fce00078e02ff */
.L_x_77:
[----:B------:R-:W-:Y:S05]  /*2ec0*/  BSYNC B1 ;  /* 0x0000000000017941 */ /* 0x000fea0003800000 */
.L_x_76:
        /* <DEDUP_REMOVED lines=11> */
.L_x_79:
[----:B------:R-:W-:Y:S05]  /*2f80*/  BSYNC B1 ;  /* 0x0000000000017941 */ /* 0x000fea0003800000 */
.L_x_78:
[----:B-1----:R-:W-:Y:S01]  /*2f90*/  @!P4 IMAD R3, R46, R155, R12 ;  /* 0x0000009b2e03c224 */ /* 0x002fe200078e020c */
[----:B------:R-:W-:Y:S04]  /*2fa0*/  BSSY B1, `(.L_x_80) ;  /* 0x0000006000017945 */ /* 0x000fe80003800000 */
[----:B------:R1:W-:Y:S01]  /*2fb0*/  @!P4 STG.E.U8 desc[UR36][R6.64+0x28], R3 ;  /* 0x000028030600c986 */ /* 0x0003e2000c101124 */
[----:B------:R-:W-:Y:S05]  /*2fc0*/  @P3 BRA `(.L_x_81) ;  /* 0x00000000000c3947 */ /* 0x000fea0003800000 */
[----:B--2---:R-:W1:Y:S02]  /*2fd0*/  LDG.E.U8 R157, desc[UR36][R10.64+0x29] ;  /* 0x000029240a9d7981 */ /* 0x004e64000c1e1100 */
[----:B-1----:R-:W-:-:S05]  /*2fe0*/  PRMT R3, R157, 0x8880, RZ ;  /* 0x000088809d037816 */ /* 0x002fca00000000ff */
[----:B------:R-:W-:-:S07]  /*2ff0*/  IMAD R12, R3, R156, RZ ;  /* 0x0000009c030c7224 */ /* 0x000fce00078e02ff */
.L_x_81:
[----:B------:R-:W-:Y:S05]  /*3000*/  BSYNC B1 ;  /* 0x0000000000017941 */ /* 0x000fea0003800000 */
.L_x_80:
[----:B------:R-:W-:Y:S01]  /*3010*/  @!P3 IMAD R47, R47, R155, R12 ;  /* 0x0000009b2f2fb224 */ /* 0x000fe200078e020c */
[----:B------:R-:W-:Y:S04]  /*3020*/  BSSY B1, `(.L_x_82) ;  /* 0x0000006000017945 */ /* 0x000fe80003800000 */
[----:B------:R0:W-:Y:S01]  /*3030*/  @!P3 STG.E.U8 desc[UR36][R6.64+0x29], R47 ;  /* 0x0000292f0600b986 */ /* 0x0001e2000c101124 */
[----:B------:R-:W-:Y:S05]  /*3040*/  @P5 BRA `(.L_x_83) ;  /* 0x00000000000c5947 */ /* 0x000fea0003800000 */
[----:B--2---:R-:W1:Y:S02]  /*3050*/  LDG.E.U8 R157, desc[UR36][R8.64+0x30] ;  /* 0x00003024089d7981 */ /* 0x004e64000c1e1100 */
[----:B-1----:R-:W-:-:S05]  /*3060*/  PRMT R3, R157, 0x8880, RZ ;  /* 0x000088809d037816 */ /* 0x002fca00000000ff */
[----:B------:R-:W-:-:S07]  /*3070*/  IMAD R12, R3, R156, RZ ;  /* 0x0000009c030c7224 */ /* 0x000fce00078e02ff */
.L_x_83:
[----:B------:R-:W-:Y:S05]  /*3080*/  BSYNC B1 ;  /* 0x0000000000017941 */ /* 0x000fea0003800000 */
.L_x_82:
[----:B-1----:R-:W-:Y:S01]  /*3090*/  @!P5 IMAD R3, R48, R155, R12 ;  /* 0x0000009b3003d224 */ /* 0x002fe200078e020c */
[----:B------:R-:W-:Y:S04]  /*30a0*/  BSSY B1, `(.L_x_84) ;  /* 0x0000006000017945 */ /* 0x000fe80003800000 */
[----:B------:R1:W-:Y:S01]  /*30b0*/  @!P5 STG.E.U8 desc[UR36][R4.64+0x30], R3 ;  /* 0x000030030400d986 */ /* 0x0003e2000c101124 */
[----:B------:R-:W-:Y:S05]  /*30c0*/  @P2 BRA `(.L_x_85) ;  /* 0x00000000000c2947 */ /* 0x000fea0003800000 */
[----:B--2---:R-:W1:Y:S02]  /*30d0*/  LDG.E.U8 R157, desc[UR36][R8.64+0x31] ;  /* 0x00003124089d7981 */ /* 0x004e64000c1e1100 */
[----:B-1----:R-:W-:-:S05]  /*30e0*/  PRMT R3, R157, 0x8880, RZ ;  /* 0x000088809d037816 */ /* 0x002fca00000000ff */
[----:B------:R-:W-:-:S07]  /*30f0*/  IMAD R12, R3, R156, RZ ;  /* 0x0000009c030c7224 */ /* 0x000fce00078e02ff */
.L_x_85:
[----:B------:R-:W-:Y:S05]  /*3100*/  BSYNC B1 ;  /* 0x0000000000017941 */ /* 0x000fea0003800000 */
.L_x_84:
        /* <DEDUP_REMOVED lines=11> */
.L_x_87:
[----:B------:R-:W-:Y:S05]  /*31c0*/  BSYNC B1 ;  /* 0x0000000000017941 */ /* 0x000fea0003800000 */
.L_x_86:
[----:B-1----:R-:W-:Y:S01]  /*31d0*/  @!P4 IMAD R3, R50, R155, R12 ;  /* 0x0000009b3203c224 */ /* 0x002fe200078e020c */
[----:B------:R-:W-:Y:S04]  /*31e0*/  BSSY B1, `(.L_x_88) ;  /* 0x0000006000017945 */ /* 0x000fe80003800000 */
[----:B------:R1:W-:Y:S01]  /*31f0*/  @!P4 STG.E.U8 desc[UR36][R6.64+0x30], R3 ;  /* 0x000030030600c986 */ /* 0x0003e2000c101124 */
[----:B------:R-:W-:Y:S05]  /*3200*/  @P3 BRA `(.L_x_89) ;  /* 0x00000000000c3947 */ /* 0x000fea0003800000 */
[----:B--2---:R-:W1:Y:S02]  /*3210*/  LDG.E.U8 R157, desc[UR36][R10.64+0x31] ;  /* 0x000031240a9d7981 */ /* 0x004e64000c1e1100 */
[----:B-1----:R-:W-:-:S05]  /*3220*/  PRMT R3, R157, 0x8880, RZ ;  /* 0x000088809d037816 */ /* 0x002fca00000000ff */
[----:B------:R-:W-:-:S07]  /*3230*/  IMAD R12, R3, R156, RZ ;  /* 0x0000009c030c7224 */ /* 0x000fce00078e02ff */
.L_x_89:
[----:B------:R-:W-:Y:S05]  /*3240*/  BSYNC B1 ;  /* 0x0000000000017941 */ /* 0x000fea0003800000 */
.L_x_88:
[----:B------:R-:W-:Y:S01]  /*3250*/  @!P3 IMAD R51, R51, R155, R12 ;  /* 0x0000009b3333b224 */ /* 0x000fe200078e020c */
[----:B------:R-:W-:Y:S04]  /*3260*/  BSSY B1, `(.L_x_90) ;  /* 0x0000006000017945 */ /* 0x000fe80003800000 */
[----:B------:R0:W-:Y:S01]  /*3270*/  @!P3 STG.E.U8 desc[UR36][R6.64+0x31], R51 ;  /* 0x000031330600b986 */ /* 0x0001e2000c101124 */
[----:B------:R-:W-:Y:S05]  /*3280*/  @P5 BRA `(.L_x_91) ;  /* 0x00000000000c5947 */ /* 0x000fea0003800000 */
[----:B--2---:R-:W1:Y:S02]  /*3290*/  LDG.E.U8 R157, desc[UR36][R8.64+0x38] ;  /* 0x00003824089d7981 */ /* 0x004e64000c1e1100 */
[----:B-1----:R-:W-:-:S05]  /*32a0*/  PRMT R3, R157, 0x8880, RZ ;  /* 0x000088809d037816 */ /* 0x002fca00000000ff */
[----:B------:R-:W-:-:S07]  /*32b0*/  IMAD R12, R3, R156, RZ ;  /* 0x0000009c030c7224 */ /* 0x000fce00078e02ff */
.L_x_91:
[----:B------:R-:W-:Y:S05]  /*32c0*/  BSYNC B1 ;  /* 0x0000000000017941 */ /* 0x000fea0003800000 */
.L_x_90:
[----:B-1----:R-:W-:Y:S01]  /*32d0*/  @!P5 IMAD R3, R52, R155, R12 ;  /* 0x0000009b3403d224 */ /* 0x002fe200078e020c */
[----:B------:R-:W-:Y:S04]  /*32e0*/  BSSY B1, `(.L_x_92) ;  /* 0x0000006000017945 */ /* 0x000fe80003800000 */
[----:B------:R1:W-:Y:S01]  /*32f0*/  @!P5 STG.E.U8 desc[UR36][R4.64+0x38], R3 ;  /* 0x000038030400d986 */ /* 0x0003e2000c101124 */
[----:B------:R-:W-:Y:S05]  /*3300*/  @P2 BRA `(.L_x_93) ;  /* 0x00000000000c2947 */ /* 0x000fea0003800000 */
[----:B--2---:R-:W1:Y:S02]  /*3310*/  LDG.E.U8 R157, desc[UR36][R8.64+0x39] ;  /* 0x00003924089d7981 */ /* 0x004e64000c1e1100 */
[----:B-1----:R-:W-:-:S05]  /*3320*/  PRMT R3, R157, 0x8880, RZ ;  /* 0x000088809d037816 */ /* 0x002fca00000000ff */
[----:B------:R-:W-:-:S07]  /*3330*/  IMAD R12, R3, R156, RZ ;  /* 0x0000009c030c7224 */ /* 0x000fce00078e02ff */
.L_x_93:
[----:B------:R-:W-:Y:S05]  /*3340*/  BSYNC B1 ;  /* 0x0000000000017941 */ /* 0x000fea0003800000 */
.L_x_92:
        /* <DEDUP_REMOVED lines=11> */
.L_x_95:
[----:B------:R-:W-:Y:S05]  /*3400*/  BSYNC B1 ;  /* 0x0000000000017941 */ /* 0x000fea0003800000 */
.L_x_94:
[----:B-1----:R-:W-:Y:S01]  /*3410*/  @!P4 IMAD R3, R54, R155, R12 ;  /* 0x0000009b3603c224 */ /* 0x002fe200078e020c */
[----:B------:R-:W-:Y:S04]  /*3420*/  BSSY B1, `(.L_x_96) ;  /* 0x0000006000017945 */ /* 0x000fe80003800000 */
[----:B------:R1:W-:Y:S01]  /*3430*/  @!P4 STG.E.U8 desc[UR36][R6.64+0x38], R3 ;  /* 0x000038030600c986 */ /* 0x0003e2000c101124 */
[----:B------:R-:W-:Y:S05]  /*3440*/  @P3 BRA `(.L_x_97) ;  /* 0x00000000000c3947 */ /* 0x000fea0003800000 */
[----:B--2---:R-:W1:Y:S02]  /*3450*/  LDG.E.U8 R157, desc[UR36][R10.64+0x39] ;  /* 0x000039240a9d7981 */ /* 0x004e64000c1e1100 */
[----:B-1----:R-:W-:-:S05]  /*3460*/  PRMT R3, R157, 0x8880, RZ ;  /* 0x000088809d037816 */ /* 0x002fca00000000ff */
[----:B------:R-:W-:-:S07]  /*3470*/  IMAD R12, R3, R156, RZ ;  /* 0x0000009c030c7224 */ /* 0x000fce00078e02ff */
.L_x_97:
[----:B------:R-:W-:Y:S05]  /*3480*/  BSYNC B1 ;  /* 0x0000000000017941 */ /* 0x000fea0003800000 */
.L_x_96:
[----:B------:R-:W-:Y:S01]  /*3490*/  @!P3 IMAD R55, R55, R155, R12 ;  /* 0x0000009b3737b224 */ /* 0x000fe200078e020c */
[----:B------:R-:W-:Y:S04]  /*34a0*/  BSSY B1, `(.L_x_98) ;  /* 0x0000006000017945 */ /* 0x000fe80003800000 */
[----:B------:R0:W-:Y:S01]  /*34b0*/  @!P3 STG.E.U8 desc[UR36][R6.64+0x39], R55 ;  /* 0x000039370600b986 */ /* 0x0001e2000c101124 */
[----:B------:R-:W-:Y:S05]  /*34c0*/  @P5 BRA `(.L_x_99) ;  /* 0x00000000000c5947 */ /* 0x000fea0003800000 */
[----:B--2---:R-:W1:Y:S02]  /*34d0*/  LDG.E.U8 R157, desc[UR36][R8.64+0x40] ;  /* 0x00004024089d7981 */ /* 0x004e64000c1e1100 */
[----:B-1----:R-:W-:-:S05]  /*34e0*/  PRMT R3, R157, 0x8880, RZ ;  /* 0x000088809d037816 */ /* 0x002fca00000000ff */
[----:B------:R-:W-:-:S07]  /*34f0*/  IMAD R12, R3, R156, RZ ;  /* 0x0000009c030c7224 */ /* 0x000fce00078e02ff */
.L_x_99:
[----:B------:R-:W-:Y:S05]  /*3500*/  BSYNC B1 ;  /* 0x0000000000017941 */ /* 0x000fea0003800000 */
.L_x_98:
[----:B-1----:R-:W-:Y:S01]  /*3510*/  @!P5 IMAD R3, R56, R155, R12 ;  /* 0x0000009b3803d224 */ /* 0x002fe200078e020c */
[----:B------:R-:W-:Y:S04]  /*3520*/  BSSY B1, `(.L_x_100) ;  /* 0x0000006000017945 */ /* 0x000fe80003800000 */
[----:B------:R1:W-:Y:S01]  /*3530*/  @!P5 STG.E.U8 desc[UR36][R4.64+0x40], R3 ;  /* 0x000040030400d986 */ /* 0x0003e2000c101124 */
[----:B------:R-:W-:Y:S05]  /*3540*/  @P2 BRA `(.L_x_101) ;  /* 0x00000000000c2947 */ /* 0x000fea0003800000 */
[----:B--2---:R-:W1:Y:S02]  /*3550*/  LDG.E.U8 R157, desc[UR36][R8.64+0x41] ;  /* 0x00004124089d7981 */ /* 0x004e64000c1e1100 */
[----:B-1----:R-:W-:-:S05]  /*3560*/  PRMT R3, R157, 0x8880, RZ ;  /* 0x000088809d037816 */ /* 0x002fca00000000ff */
[----:B------:R-:W-:-:S07]  /*3570*/  IMAD R12, R3, R156, RZ ;  /* 0x0000009c030c7224 */ /* 0x000fce00078e02ff */
.L_x_101:
[----:B------:R-:W-:Y:S05]  /*3580*/  BSYNC B1 ;  /* 0x0000000000017941 */ /* 0x000fea0003800000 */
.L_x_100:
        /* <DEDUP_REMOVED lines=11> */
.L_x_103:
[----:B------:R-:W-:Y:S05]  /*3640*/  BSYNC B1 ;  /* 0x0000000000017941 */ /* 0x000fea0003800000 */
.L_x_102:
[----:B-1----:R-:W-:Y:S01]  /*3650*/  @!P4 IMAD R3, R58, R155, R12 ;  /* 0x0000009b3a03c224 */ /* 0x002fe200078e020c */
[----:B------:R-:W-:Y:S04]  /*3660*/  BSSY B1, `(.L_x_104) ;  /* 0x0000006000017945 */ /* 0x000fe80003800000 */
[----:B------:R1:W-:Y:S01]  /*3670*/  @!P4 STG.E.U8 desc[UR36][R6.64+0x40], R3 ;  /* 0x000040030600c986 */ /* 0x0003e2000c101124 */
[----:B------:R-:W-:Y:S05]  /*3680*/  @P3 BRA `(.L_x_105) ;  /* 0x00000000000c3947 */ /* 0x000fea0003800000 */
[----:B--2---:R-:W1:Y:S02]  /*3690*/  LDG.E.U8 R157, desc[UR36][R10.64+0x41] ;  /* 0x000041240a9d7981 */ /* 0x004e64000c1e1100 */
[----:B-1----:R-:W-:-:S05]  /*36a0*/  PRMT R3, R157, 0x8880, RZ ;  /* 0x000088809d037816 */ /* 0x002fca00000000ff */
[----:B------:R-:W-:-:S07]  /*36b0*/  IMAD R12, R3, R156, RZ ;  /* 0x0000009c030c7224 */ /* 0x000fce00078e02ff */
.L_x_105:
[----:B------:R-:W-:Y:S05]  /*36c0*/  BSYNC B1 ;  /* 0x0000000000017941 */ /* 0x000fea0003800000 */
.L_x_104:
[----:B------:R-:W-:Y:S01]  /*36d0*/  @!P3 IMAD R59, R59, R155, R12 ;  /* 0x0000009b3b3bb224 */ /* 0x000fe200078e020c */
[----:B------:R-:W-:Y:S04]  /*36e0*/  BSSY B1, `(.L_x_106) ;  /* 0x0000006000017945 */ /* 0x000fe80003800000 */
[----:B------:R0:W-:Y:S01]  /*36f0*/  @!P3 STG.E.U8 desc[UR36][R6.64+0x41], R59 ;  /* 0x0000413b0600b986 */ /* 0x0001e2000c101124 */
[----:B------:R-:W-:Y:S05]  /*3700*/  @P5 BRA `(.L_x_107) ;  /* 0x00000000000c5947 */ /* 0x000fea0003800000 */
[----:B--2---:R-:W1:Y:S02]  /*3710*/  LDG.E.U8 R157, desc[UR36][R8.64+0x48] ;  /* 0x00004824089d7981 */ /* 0x004e64000c1e1100 */
[----:B-1----:R-:W-:-:S05]  /*3720*/  PRMT R3, R157, 0x8880, RZ ;  /* 0x000088809d037816 */ /* 0x002fca00000000ff */
[----:B------:R-:W-:-:S07]  /*3730*/  IMAD R12, R3, R156, RZ ;  /* 0x0000009c030c7224 */ /* 0x000fce00078e02ff */
.L_x_107:
[----:B------:R-:W-:Y:S05]  /*3740*/  BSYNC B1 ;  /* 0x0000000000017941 */ /* 0x000fea0003800000 */
.L_x_106:
[----:B-1----:R-:W-:Y:S01]  /*3750*/  @!P5 IMAD R3, R60, R155, R12 ;  /* 0x0000009b3c03d224 */ /* 0x002fe200078e020c */
[----:B------:R-:W-:Y:S04]  /*3760*/  BSSY B1, `(.L_x_108) ;  /* 0x0000006000017945 */ /* 0x000fe80003800000 */
[----:B------:R1:W-:Y:S01]  /*3770*/  @!P5 STG.E.U8 desc[UR36][R4.64+0x48], R3 ;  /* 0x000048030400d986 */ /* 0x0003e2000c101124 */
[----:B------:R-:W-:Y:S05]  /*3780*/  @P2 BRA `(.L_x_109) ;  /* 0x00000000000c2947 */ /* 0x000fea0003800000 */
[----:B--2---:R-:W1:Y:S02]  /*3790*/  LDG.E.U8 R157, desc[UR36][R8.64+0x49] ;  /* 0x00004924089d7981 */ /* 0x004e64000c1e1100 */
[----:B-1----:R-:W-:-:S05]  /*37a0*/  PRMT R3, R157, 0x8880, RZ ;  /* 0x000088809d037816 */ /* 0x002fca00000000ff */
[----:B------:R-:W-:-:S07]  /*37b0*/  IMAD R12, R3, R156, RZ ;  /* 0x0000009c030c7224 */ /* 0x000fce00078e02ff */
.L_x_109:
[----:B------:R-:W-:Y:S05]  /*37c0*/  BSYNC B1 ;  /* 0x0000000000017941 */ /* 0x000fea0003800000 */
.L_x_108:
        /* <DEDUP_REMOVED lines=11> */
.L_x_111:
[----:B------:R-:W-:Y:S05]  /*3880*/  BSYNC B1 ;  /* 0x0000000000017941 */ /* 0x000fea0003800000 */
.L_x_110:
[----:B-1----:R-:W-:Y:S01]  /*3890*/  @!P4 IMAD R3, R62, R155, R12 ;  /* 0x0000009b3e03c224 */ /* 0x002fe200078e020c */
[----:B------:R-:W-:Y:S04]  /*38a0*/  BSSY B1, `(.L_x_112) ;  /* 0x0000006000017945 */ /* 0x000fe80003800000 */
[----:B------:R1:W-:Y:S01]  /*38b0*/  @!P4 STG.E.U8 desc[UR36][R6.64+0x48], R3 ;  /* 0x000048030600c986 */ /* 0x0003e2000c101124 */
[----:B------:R-:W-:Y:S05]  /*38c0*/  @P3 BRA `(.L_x_113) ;  /* 0x00000000000c3947 */ /* 0x000fea0003800000 */
[----:B--2---:R-:W1:Y:S02]  /*38d0*/  LDG.E.U8 R157, desc[UR36][R10.64+0x49] ;  /* 0x000049240a9d7981 */ /* 0x004e64000c1e1100 */
[----:B-1----:R-:W-:-:S05]  /*38e0*/  PRMT R3, R157, 0x8880, RZ ;  /* 0x000088809d037816 */ /* 0x002fca00000000ff */
[----:B------:R-:W-:-:S07]  /*38f0*/  IMAD R12, R3, R156, RZ ;  /* 0x0000009c030c7224 */ /* 0x000fce00078e02ff */
.L_x_113:
[----:B------:R-:W-:Y:S05]  /*3900*/  BSYNC B1 ;  /* 0x0000000000017941 */ /* 0x000fea0003800000 */
.L_x_112:
[----:B------:R-:W-:Y:S01]  /*3910*/  @!P3 IMAD R63, R63, R155, R12 ;  /* 0x0000009b3f3fb224 */ /* 0x000fe200078e020c */
[----:B------:R-:W-:Y:S04]  /*3920*/  BSSY B1, `(.L_x_114) ;  /* 0x0000006000017945 */ /* 0x000fe80003800000 */
[----:B------:R0:W-:Y:S01]  /*3930*/  @!P3 STG.E.U8 desc[UR36][R6.64+0x49], R63 ;  /* 0x0000493f0600b986 */ /* 0x0001e2000c101124 */
[----:B------:R-:W-:Y:S05]  /*3940*/  @P5 BRA `(.L_x_115) ;  /* 0x00000000000c5947 */ /* 0x000fea0003800000 */
[----:B--2---:R-:W1:Y:S02]  /*3950*/  LDG.E.U8 R157, desc[UR36][R8.64+0x50] ;  /* 0x00005024089d7981 */ /* 0x004e64000c1e1100 */
[----:B-1----:R-:W-:-:S05]  /*3960*/  PRMT R3, R157, 0x8880, RZ ;  /* 0x000088809d037816 */ /* 0x002fca00000000ff */
[----:B------:R-:W-:-:S07]  /*3970*/  IMAD R12, R3, R156, RZ ;  /* 0x0000009c030c7224 */ /* 0x000fce00078e02ff */
.L_x_115:
[----:B------:R-:W-:Y:S05]  /*3980*/  BSYNC B1 ;  /* 0x0000000000017941 */ /* 0x000fea0003800000 */
.L_x_114:
[----:B-1----:R-:W-:Y:S01]  /*3990*/  @!P5 IMAD R3, R64, R155, R12 ;  /* 0x0000009b4003d224 */ /* 0x002fe200078e020c */
[----:B------:R-:W-:Y:S04]  /*39a0*/  BSSY B1, `(.L_x_116) ;  /* 0x0000006000017945 */ /* 0x000fe80003800000 */
[----:B------:R1:W-:Y:S01]  /*39b0*/  @!P5 STG.E.U8 desc[UR36][R4.64+0x50], R3 ;  /* 0x000050030400d986 */ /* 0x0003e2000c101124 */
[----:B------:R-:W-:Y:S05]  /*39c0*/  @P2 BRA `(.L_x_117) ;  /* 0x00000000000c2947 */ /* 0x000fea0003800000 */
[----:B--2---:R-:W1:Y:S02]  /*39d0*/  LDG.E.U8 R157, desc[UR36][R8.64+0x51] ;  /* 0x00005124089d7981 */ /* 0x004e64000c1e1100 */
[----:B-1----:R-:W-:-:S05]  /*39e0*/  PRMT R3, R157, 0x8880, RZ ;  /* 0x000088809d037816 */ /* 0x002fca00000000ff */
[----:B------:R-:W-:-:S07]  /*39f0*/  IMAD R12, R3, R156, RZ ;  /* 0x0000009c030c7224 */ /* 0x000fce00078e02ff */
.L_x_117:
[----:B------:R-:W-:Y:S05]  /*3a00*/  BSYNC B1 ;  /* 0x0000000000017941 */ /* 0x000fea0003800000 */
.L_x_116:
        /* <DEDUP_REMOVED lines=11> */
.L_x_119:
[----:B------:R-:W-:Y:S05]  /*3ac0*/  BSYNC B1 ;  /* 0x0000000000017941 */ /* 0x000fea0003800000 */
.L_x_118:
[----:B-1----:R-:W-:Y:S01]  /*3ad0*/  @!P4 IMAD R3, R66, R155, R12 ;  /* 0x0000009b4203c224 */ /* 0x002fe200078e020c */
[----:B------:R-:W-:Y:S04]  /*3ae0*/  BSSY B1, `(.L_x_120) ;  /* 0x0000006000017945 */ /* 0x000fe80003800000 */
[----:B------:R1:W-:Y:S01]  /*3af0*/  @!P4 STG.E.U8 desc[UR36][R6.64+0x50], R3 ;  /* 0x000050030600c986 */ /* 0x0003e2000c101124 */
[----:B------:R-:W-:Y:S05]  /*3b00*/  @P3 BRA `(.L_x_121) ;  /* 0x00000000000c3947 */ /* 0x000fea0003800000 */
[----:B--2---:R-:W1:Y:S02]  /*3b10*/  LDG.E.U8 R157, desc[UR36][R10.64+0x51] ;  /* 0x000051240a9d7981 */ /* 0x004e64000c1e1100 */
[----:B-1----:R-:W-:-:S05]  /*3b20*/  PRMT R3, R157, 0x8880, RZ ;  /* 0x000088809d037816 */ /* 0x002fca00000000ff */
[----:B------:R-:W-:-:S07]  /*3b30*/  IMAD R12, R3, R156, RZ ;  /* 0x0000009c030c7224 */ /* 0x000fce00078e02ff */
.L_x_121:
[----:B------:R-:W-:Y:S05]  /*3b40*/  BSYNC B1 ;  /* 0x0000000000017941 */ /* 0x000fea0003800000 */
.L_x_120:
[----:B------:R-:W-:Y:S01]  /*3b50*/  @!P3 IMAD R67, R67, R155, R12 ;  /* 0x0000009b4343b224 */ /* 0x000fe200078e020c */
[----:B------:R-:W-:Y:S04]  /*3b60*/  BSSY B1, `(.L_x_122) ;  /* 0x0000006000017945 */ /* 0x000fe80003800000 */
[----:B------:R0:W-:Y:S01]  /*3b70*/  @!P3 STG.E.U8 desc[UR36][R6.64+0x51], R67 ;  /* 0x000051430600b986 */ /* 0x0001e2000c101124 */
[----:B------:R-:W-:Y:S05]  /*3b80*/  @P5 BRA `(.L_x_123) ;  /* 0x00000000000c5947 */ /* 0x000fea0003800000 */
[----:B--2---:R-:W1:Y:S02]  /*3b90*/  LDG.E.U8 R157, desc[UR36][R8.64+0x58] ;  /* 0x00005824089d7981 */ /* 0x004e64000c1e1100 */
[----:B-1----:R-:W-:-:S05]  /*3ba0*/  PRMT R3, R157, 0x8880, RZ ;  /* 0x000088809d037816 */ /* 0x002fca00000000ff */
[----:B------:R-:W-:-:S07]  /*3bb0*/  IMAD R12, R3, R156, RZ ;  /* 0x0000009c030c7224 */ /* 0x000fce00078e02ff */
.L_x_123:
[----:B------:R-:W-:Y:S05]  /*3bc0*/  BSYNC B1 ;  /* 0x0000000000017941 */ /* 0x000fea0003800000 */
.L_x_122:
[----:B-1----:R-:W-:Y:S01]  /*3bd0*/  @!P5 IMAD R3, R68, R155, R12 ;  /* 0x0000009b4403d224 */ /* 0x002fe200078e020c */
[----:B------:R-:W-:Y:S04]  /*3be0*/  BSSY B1, `(.L_x_124) ;  /* 0x0000006000017945 */ /* 0x000fe80003800000 */
[----:B------:R1:W-:Y:S01]  /*3bf0*/  @!P5 STG.E.U8 desc[UR36][R4.64+0x58], R3 ;  /* 0x000058030400d986 */ /* 0x0003e2000c101124 */
[----:B------:R-:W-:Y:S05]  /*3c00*/  @P2 BRA `(.L_x_125) ;  /* 0x00000000000c2947 */ /* 0x000fea0003800000 */
[----:B--2---:R-:W1:Y:S02]  /*3c10*/  LDG.E.U8 R157, desc[UR36][R8.64+0x59] ;  /* 0x00005924089d7981 */ /* 0x004e64000c1e1100 */
[----:B-1----:R-:W-:-:S05]  /*3c20*/  PRMT R3, R157, 0x8880, RZ ;  /* 0x000088809d037816 */ /* 0x002fca00000000ff */
[----:B------:R-:W-:-:S07]  /*3c30*/  IMAD R12, R3, R156, RZ ;  /* 0x0000009c030c7224 */ /* 0x000fce00078e02ff */
.L_x_125:
[----:B------:R-:W-:Y:S05]  /*3c40*/  BSYNC B1 ;  /* 0x0000000000017941 */ /* 0x000fea0003800000 */
.L_x_124:
        /* <DEDUP_REMOVED lines=11> */
.L_x_127:
[----:B------:R-:W-:Y:S05]  /*3d00*/  BSYNC B1 ;  /* 0x0000000000017941 */ /* 0x000fea0003800000 */
.L_x_126:
[----:B-1----:R-:W-:Y:S01]  /*3d10*/  @!P4 IMAD R3, R70, R155, R12 ;  /* 0x0000009b4603c224 */ /* 0x002fe200078e020c */
[----:B------:R-:W-:Y:S04]  /*3d20*/  BSSY B1, `(.L_x_128) ;  /* 0x0000006000017945 */ /* 0x000fe80003800000 */
[----:B------:R1:W-:Y:S01]  /*3d30*/  @!P4 STG.E.U8 desc[UR36][R6.64+0x58], R3 ;  /* 0x000058030600c986 */ /* 0x0003e2000c101124 */
[----:B------:R-:W-:Y:S05]  /*3d40*/  @P3 BRA `(.L_x_129) ;  /* 0x00000000000c3947 */ /* 0x000fea0003800000 */
[----:B--2---:R-:W1:Y:S02]  /*3d50*/  LDG.E.U8 R157, desc[UR36][R10.64+0x59] ;  /* 0x000059240a9d7981 */ /* 0x004e64000c1e1100 */
[----:B-1----:R-:W-:-:S05]  /*3d60*/  PRMT R3, R157, 0x8880, RZ ;  /* 0x000088809d037816 */ /* 0x002fca00000000ff */
[----:B------:R-:W-:-:S07]  /*3d70*/  IMAD R12, R3, R156, RZ ;  /* 0x0000009c030c7224 */ /* 0x000fce00078e02ff */
.L_x_129:
[----:B------:R-:W-:Y:S05]  /*3d80*/  BSYNC B1 ;  /* 0x0000000000017941 */ /* 0x000fea0003800000 */
.L_x_128:
[----:B------:R-:W-:Y:S01]  /*3d90*/  @!P3 IMAD R71, R71, R155, R12 ;  /* 0x0000009b4747b224 */ /* 0x000fe200078e020c */
[----:B------:R-:W-:Y:S04]  /*3da0*/  BSSY B1, `(.L_x_130) ;  /* 0x0000006000017945 */ /* 0x000fe80003800000 */
[----:B------:R0:W-:Y:S01]  /*3db0*/  @!P3 STG.E.U8 desc[UR36][R6.64+0x59], R71 ;  /* 0x000059470600b986 */ /* 0x0001e2000c101124 */
[----:B------:R-:W-:Y:S05]  /*3dc0*/  @P5 BRA `(.L_x_131) ;  /* 0x00000000000c5947 */ /* 0x000fea0003800000 */
[----:B--2---:R-:W1:Y:S02]  /*3dd0*/  LDG.E.U8 R157, desc[UR36][R8.64+0x60] ;  /* 0x00006024089d7981 */ /* 0x004e64000c1e1100 */
[----:B-1----:R-:W-:-:S05]  /*3de0*/  PRMT R3, R157, 0x8880, RZ ;  /* 0x000088809d037816 */ /* 0x002fca00000000ff */
[----:B------:R-:W-:-:S07]  /*3df0*/  IMAD R12, R3, R156, RZ ;  /* 0x0000009c030c7224 */ /* 0x000fce00078e02ff */
.L_x_131:
[----:B------:R-:W-:Y:S05]  /*3e00*/  BSYNC B1 ;  /* 0x0000000000017941 */ /* 0x000fea0003800000 */
.L_x_130:
[----:B-1----:R-:W-:Y:S01]  /*3e10*/  @!P5 IMAD R3, R72, R155, R12 ;  /* 0x0000009b4803d224 */ /* 0x002fe200078e020c */
[----:B------:R-:W-:Y:S04]  /*3e20*/  BSSY B1, `(.L_x_132) ;  /* 0x0000006000017945 */ /* 0x000fe80003800000 */
[----:B------:R1:W-:Y:S01]  /*3e30*/  @!P5 STG.E.U8 desc[UR36][R4.64+0x60], R3 ;  /* 0x000060030400d986 */ /* 0x0003e2000c101124 */
[----:B------:R-:W-:Y:S05]  /*3e40*/  @P2 BRA `(.L_x_133) ;  /* 0x00000000000c2947 */ /* 0x000fea0003800000 */
[----:B--2---:R-:W1:Y:S02]  /*3e50*/  LDG.E.U8 R157, desc[UR36][R8.64+0x61] ;  /* 0x00006124089d7981 */ /* 0x004e64000c1e1100 */
[----:B-1----:R-:W-:-:S05]  /*3e60*/  PRMT R3, R157, 0x8880, RZ ;  /* 0x000088809d037816 */ /* 0x002fca00000000ff */
[----:B------:R-:W-:-:S07]  /*3e70*/  IMAD R12, R3, R156, RZ ;  /* 0x0000009c030c7224 */ /* 0x000fce00078e02ff */
.L_x_133:
[----:B------:R-:W-:Y:S05]  /*3e80*/  BSYNC B1 ;  /* 0x0000000000017941 */ /* 0x000fea0003800000 */
.L_x_132:
        /* <DEDUP_REMOVED lines=11> */
.L_x_135:
[----:B------:R-:W-:Y:S05]  /*3f40*/  BSYNC B1 ;  /* 0x0000000000017941 */ /* 0x000fea0003800000 */
.L_x_134:
[----:B-1----:R-:W-:Y:S01]  /*3f50*/  @!P4 IMAD R3, R74, R155, R12 ;  /* 0x0000009b4a03c224 */ /* 0x002fe200078e020c */
[----:B------:R-:W-:Y:S04]  /*3f60*/  BSSY B1, `(.L_x_136) ;  /* 0x0000006000017945 */ /* 0x000fe80003800000 */
[----:B------:R1:W-:Y:S01]  /*3f70*/  @!P4 STG.E.U8 desc[UR36][R6.64+0x60], R3 ;  /* 0x000060030600c986 */ /* 0x0003e2000c101124 */
[----:B------:R-:W-:Y:S05]  /*3f80*/  @P3 BRA `(.L_x_137) ;  /* 0x00000000000c3947 */ /* 0x000fea0003800000 */
[----:B--2---:R-:W1:Y:S02]  /*3f90*/  LDG.E.U8 R157, desc[UR36][R10.64+0x61] ;  /* 0x000061240a9d7981 */ /* 0x004e64000c1e1100 */
[----:B-1----:R-:W-:-:S05]  /*3fa0*/  PRMT R3, R157, 0x8880, RZ ;  /* 0x000088809d037816 */ /* 0x002fca00000000ff */
[----:B------:R-:W-:-:S07]  /*3fb0*/  IMAD R12, R3, R156, RZ ;  /* 0x0000009c030c7224 */ /* 0x000fce00078e02ff */
.L_x_137:
[----:B------:R-:W-:Y:S05]  /*3fc0*/  BSYNC B1 ;  /* 0x0000000000017941 */ /* 0x000fea0003800000 */
.L_x_136:
[----:B------:R-:W-:Y:S01]  /*3fd0*/  @!P3 IMAD R75, R75, R155, R12 ;  /* 0x0000009b4b4bb224 */ /* 0x000fe200078e020c */
[----:B------:R-:W-:Y:S04]  /*3fe0*/  BSSY B1, `(.L_x_138) ;  /* 0x0000006000017945 */ /* 0x000fe80003800000 */
[----:B------:R0:W-:Y:S01]  /*3ff0*/  @!P3 STG.E.U8 desc[UR36][R6.64+0x61], R75 ;  /* 0x0000614b0600b986 */ /* 0x0001e2000c101124 */
[----:B------:R-:W-:Y:S05]  /*4000*/  @P5 BRA `(.L_x_139) ;  /* 0x00000000000c5947 */ /* 0x000fea0003800000 */
[----:B--2---:R-:W1:Y:S02]  /*4010*/  LDG.E.U8 R157, desc[UR36][R8.64+0x68] ;  /* 0x00006824089d7981 */ /* 0x004e64000c1e1100 */
[----:B-1----:R-:W-:-:S05]  /*4020*/  PRMT R3, R157, 0x8880, RZ ;  /* 0x000088809d037816 */ /* 0x002fca00000000ff */
[----:B------:R-:W-:-:S07]  /*4030*/  IMAD R12, R3, R156, RZ ;  /* 0x0000009c030c7224 */ /* 0x000fce00078e02ff */
.L_x_139:
[----:B------:R-:W-:Y:S05]  /*4040*/  BSYNC B1 ;  /* 0x0000000000017941 */ /* 0x000fea0003800000 */
.L_x_138:
[----:B-1----:R-:W-:Y:S01]  /*4050*/  @!P5 IMAD R3, R76, R155, R12 ;  /* 0x0000009b4c03d224 */ /* 0x002fe200078e020c */
[----:B------:R-:W-:Y:S04]  /*4060*/  BSSY B1, `(.L_x_140) ;  /* 0x0000006000017945 */ /* 0x000fe80003800000 */
[----:B------:R1:W-:Y:S01]  /*4070*/  @!P5 STG.E.U8 desc[UR36][R4.64+0x68], R3 ;  /* 0x000068030400d986 */ /* 0x0003e2000c101124 */
[----:B------:R-:W-:Y:S05]  /*4080*/  @P2 BRA `(.L_x_141) ;  /* 0x00000000000c2947 */ /* 0x000fea0003800000 */
[----:B--2---:R-:W1:Y:S02]  /*4090*/  LDG.E.U8 R157, desc[UR36][R8.64+0x69] ;  /* 0x00006924089d7981 */ /* 0x004e64000c1e1100 */
[----:B-1----:R-:W-:-:S05]  /*40a0*/  PRMT R3, R157, 0x8880, RZ ;  /* 0x000088809d037816 */ /* 0x002fca00000000ff */
[----:B------:R-:W-:-:S07]  /*40b0*/  IMAD R12, R3, R156, RZ ;  /* 0x0000009c030c7224 */ /* 0x000fce00078e02ff */
.L_x_141:
[----:B------:R-:W-:Y:S05]  /*40c0*/  BSYNC B1 ;  /* 0x0000000000017941 */ /* 0x000fea0003800000 */
.L_x_140:
        /* <DEDUP_REMOVED lines=11> */
.L_x_143:
[----:B------:R-:W-:Y:S05]  /*4180*/  BSYNC B1 ;  /* 0x0000000000017941 */ /* 0x000fea0003800000 */
.L_x_142:
[----:B-1----:R-:W-:Y:S01]  /*4190*/  @!P4 IMAD R3, R78, R155, R12 ;  /* 0x0000009b4e03c224 */ /* 0x002fe200078e020c */
[----:B------:R-:W-:Y:S04]  /*41a0*/  BSSY B1, `(.L_x_144) ;  /* 0x0000006000017945 */ /* 0x000fe80003800000 */
[----:B------:R1:W-:Y:S01]  /*41b0*/  @!P4 STG.E.U8 desc[UR36][R6.64+0x68], R3 ;  /* 0x000068030600c986 */ /* 0x0003e2000c101124 */
[----:B------:R-:W-:Y:S05]  /*41c0*/  @P3 BRA `(.L_x_145) ;  /* 0x00000000000c3947 */ /* 0x000fea0003800000 */
[----:B--2---:R-:W1:Y:S02]  /*41d0*/  LDG.E.U8 R157, desc[UR36][R10.64+0x69] ;  /* 0x000069240a9d7981 */ /* 0x004e64000c1e1100 */
[----:B-1----:R-:W-:-:S05]  /*41e0*/  PRMT R3, R157, 0x8880, RZ ;  /* 0x000088809d037816 */ /* 0x002fca00000000ff */
[----:B------:R-:W-:-:S07]  /*41f0*/  IMAD R12, R3, R156, RZ ;  /* 0x0000009c030c7224 */ /* 0x000fce00078e02ff */
.L_x_145:
[----:B------:R-:W-:Y:S05]  /*4200*/  BSYNC B1 ;  /* 0x0000000000017941 */ /* 0x000fea0003800000 */
.L_x_144:
[----:B------:R-:W-:Y:S01]  /*4210*/  @!P3 IMAD R79, R79, R155, R12 ;  /* 0x0000009b4f4fb224 */ /* 0x000fe200078e020c */
[----:B------:R-:W-:Y:S04]  /*4220*/  BSSY B1, `(.L_x_146) ;  /* 0x0000006000017945 */ /* 0x000fe80003800000 */
[----:B------:R0:W-:Y:S01]  /*4230*/  @!P3 STG.E.U8 desc[UR36][R6.64+0x69], R79 ;  /* 0x0000694f0600b986 */ /* 0x0001e2000c101124 */
[----:B------:R-:W-:Y:S05]  /*4240*/  @P5 BRA `(.L_x_147) ;  /* 0x00000000000c5947 */ /* 0x000fea0003800000 */
[----:B--2---:R-:W1:Y:S02]  /*4250*/  LDG.E.U8 R157, desc[UR36][R8.64+0x70] ;  /* 0x00007024089d7981 */ /* 0x004e64000c1e1100 */
[----:B-1----:R-:W-:-:S05]  /*4260*/  PRMT R3, R157, 0x8880, RZ ;  /* 0x000088809d037816 */ /* 0x002fca00000000ff */
[----:B------:R-:W-:-:S07]  /*4270*/  IMAD R12, R3, R156, RZ ;  /* 0x0000009c030c7224 */ /* 0x000fce00078e02ff */
.L_x_147:
[----:B------:R-:W-:Y:S05]  /*4280*/  BSYNC B1 ;  /* 0x0000000000017941 */ /* 0x000fea0003800000 */
.L_x_146:
[----:B-1----:R-:W-:Y:S01]  /*4290*/  @!P5 IMAD R3, R80, R155, R12 ;  /* 0x0000009b5003d224 */ /* 0x002fe200078e020c */
[----:B------:R-:W-:Y:S04]  /*42a0*/  BSSY B1, `(.L_x_148) ;  /* 0x0000006000017945 */ /* 0x000fe80003800000 */
[----:B------:R1:W-:Y:S01]  /*42b0*/  @!P5 STG.E.U8 desc[UR36][R4.64+0x70], R3 ;  /* 0x000070030400d986 */ /* 0x0003e2000c101124 */
[----:B------:R-:W-:Y:S05]  /*42c0*/  @P2 BRA `(.L_x_149) ;  /* 0x00000000000c2947 */ /* 0x000fea0003800000 */
[----:B--2---:R-:W1:Y:S02]  /*42d0*/  LDG.E.U8 R157, desc[UR36][R8.64+0x71] ;  /* 0x00007124089d7981 */ /* 0x004e64000c1e1100 */
[----:B-1----:R-:W-:-:S05]  /*42e0*/  PRMT R3, R157, 0x8880, RZ ;  /* 0x000088809d037816 */ /* 0x002fca00000000ff */
[----:B------:R-:W-:-:S07]  /*42f0*/  IMAD R12, R3, R156, RZ ;  /* 0x0000009c030c7224 */ /* 0x000fce00078e02ff */
.L_x_149:
[----:B------:R-:W-:Y:S05]  /*4300*/  BSYNC B1 ;  /* 0x0000000000017941 */ /* 0x000fea0003800000 */
.L_x_148:
        /* <DEDUP_REMOVED lines=11> */
.L_x_151:
[----:B------:R-:W-:Y:S05]  /*43c0*/  BSYNC B1 ;  /* 0x0000000000017941 */ /* 0x000fea0003800000 */
.L_x_150:
[----:B-1----:R-:W-:Y:S01]  /*43d0*/  @!P4 IMAD R3, R82, R155, R12 ;  /* 0x0000009b5203c224 */ /* 0x002fe200078e020c */
[----:B------:R-:W-:Y:S04]  /*43e0*/  BSSY B1, `(.L_x_152) ;  /* 0x0000006000017945 */ /* 0x000fe80003800000 */
[----:B------:R1:W-:Y:S01]  /*43f0*/  @!P4 STG.E.U8 desc[UR36][R6.64+0x70], R3 ;  /* 0x000070030600c986 */ /* 0x0003e2000c101124 */
[----:B------:R-:W-:Y:S05]  /*4400*/  @P3 BRA `(.L_x_153) ;  /* 0x00000000000c3947 */ /* 0x000fea0003800000 */
[----:B--2---:R-:W1:Y:S02]  /*4410*/  LDG.E.U8 R157, desc[UR36][R10.64+0x71] ;  /* 0x000071240a9d7981 */ /* 0x004e64000c1e1100 */
[----:B-1----:R-:W-:-:S05]  /*4420*/  PRMT R3, R157, 0x8880, RZ ;  /* 0x000088809d037816 */ /* 0x002fca00000000ff */
[----:B------:R-:W-:-:S07]  /*4430*/  IMAD R12, R3, R156, RZ ;  /* 0x0000009c030c7224 */ /* 0x000fce00078e02ff */
.L_x_153:
[----:B------:R-:W-:Y:S05]  /*4440*/  BSYNC B1 ;  /* 0x0000000000017941 */ /* 0x000fea0003800000 */
.L_x_152:
[----:B------:R-:W-:Y:S01]  /*4450*/  @!P3 IMAD R83, R83, R155, R12 ;  /* 0x0000009b5353b224 */ /* 0x000fe200078e020c */
[----:B------:R-:W-:Y:S04]  /*4460*/  BSSY B1, `(.L_x_154) ;  /* 0x0000006000017945 */ /* 0x000fe80003800000 */
[----:B------:R0:W-:Y:S01]  /*4470*/  @!P3 STG.E.U8 desc[UR36][R6.64+0x71], R83 ;  /* 0x000071530600b986 */ /* 0x0001e2000c101124 */
[----:B------:R-:W-:Y:S05]  /*4480*/  @P5 BRA `(.L_x_155) ;  /* 0x00000000000c5947 */ /* 0x000fea0003800000 */
[----:B--2---:R-:W1:Y:S02]  /*4490*/  LDG.E.U8 R157, desc[UR36][R8.64+0x78] ;  /* 0x00007824089d7981 */ /* 0x004e64000c1e1100 */
[----:B-1----:R-:W-:-:S05]  /*44a0*/  PRMT R3, R157, 0x8880, RZ ;  /* 0x000088809d037816 */ /* 0x002fca00000000ff */
[----:B------:R-:W-:-:S07]  /*44b0*/  IMAD R12, R3, R156, RZ ;  /* 0x0000009c030c7224 */ /* 0x000fce00078e02ff */
.L_x_155:
[----:B------:R-:W-:Y:S05]  /*44c0*/  BSYNC B1 ;  /* 0x0000000000017941 */ /* 0x000fea0003800000 */
.L_x_154:
[----:B-1----:R-:W-:Y:S01]  /*44d0*/  @!P5 IMAD R3, R84, R155, R12 ;  /* 0x0000009b5403d224 */ /* 0x002fe200078e020c */
[----:B------:R-:W-:Y:S04]  /*44e0*/  BSSY B1, `(.L_x_156) ;  /* 0x0000006000017945 */ /* 0x000fe80003800000 */
[----:B------:R1:W-:Y:S01]  /*44f0*/  @!P5 STG.E.U8 desc[UR36][R4.64+0x78], R3 ;  /* 0x000078030400d986 */ /* 0x0003e2000c101124 */
[----:B------:R-:W-:Y:S05]  /*4500*/  @P2 BRA `(.L_x_157) ;  /* 0x00000000000c2947 */ /* 0x000fea0003800000 */
[----:B--2---:R-:W1:Y:S02]  /*4510*/  LDG.E.U8 R157, desc[UR36][R8.64+0x79] ;  /* 0x00007924089d7981 */ /* 0x004e64000c1e1100 */
[----:B-1----:R-:W-:-:S05]  /*4520*/  PRMT R3, R157, 0x8880, RZ ;  /* 0x000088809d037816 */ /* 0x002fca00000000ff */
[----:B------:R-:W-:-:S07]  /*4530*/  IMAD R12, R3, R156, RZ ;  /* 0x0000009c030c7224 */ /* 0x000fce00078e02ff */
.L_x_157:
[----:B------:R-:W-:Y:S05]  /*4540*/  BSYNC B1 ;  /* 0x0000000000017941 */ /* 0x000fea0003800000 */
.L_x_156:
        /* <DEDUP_REMOVED lines=11> */
.L_x_159:
[----:B------:R-:W-:Y:S05]  /*4600*/  BSYNC B1 ;  /* 0x0000000000017941 */ /* 0x000fea0003800000 */
.L_x_158:
[----:B-1----:R-:W-:Y:S01]  /*4610*/  @!P4 IMAD R3, R86, R155, R12 ;  /* 0x0000009b5603c224 */ /* 0x002fe200078e020c */
[----:B------:R-:W-:Y:S04]  /*4620*/  BSSY B1, `(.L_x_160) ;  /* 0x0000006000017945 */ /* 0x000fe80003800000 */
[----:B------:R1:W-:Y:S01]  /*4630*/  @!P4 STG.E.U8 desc[UR36][R6.64+0x78], R3 ;  /* 0x000078030600c986 */ /* 0x0003e2000c101124 */
[----:B------:R-:W-:Y:S05]  /*4640*/  @P3 BRA `(.L_x_161) ;  /* 0x00000000000c3947 */ /* 0x000fea0003800000 */
[----:B--2---:R-:W1:Y:S02]  /*4650*/  LDG.E.U8 R157, desc[UR36][R10.64+0x79] ;  /* 0x000079240a9d7981 */ /* 0x004e64000c1e1100 */
[----:B-1----:R-:W-:-:S05]  /*4660*/  PRMT R3, R157, 0x8880, RZ ;  /* 0x000088809d037816 */ /* 0x002fca00000000ff */
[----:B------:R-:W-:-:S07]  /*4670*/  IMAD R12, R3, R156, RZ ;  /* 0x0000009c030c7224 */ /* 0x000fce00078e02ff */
.L_x_161:
[----:B------:R-:W-:Y:S05]  /*4680*/  BSYNC B1 ;  /* 0x0000000000017941 */ /* 0x000fea0003800000 */
.L_x_160:
[----:B------:R-:W-:Y:S01]  /*4690*/  @!P3 IMAD R87, R87, R155, R12 ;  /* 0x0000009b5757b224 */ /* 0x000fe200078e020c */
[----:B------:R-:W-:Y:S04]  /*46a0*/  BSSY B1, `(.L_x_162) ;  /* 0x0000006000017945 */ /* 0x000fe80003800000 */
[----:B------:R0:W-:Y:S01]  /*46b0*/  @!P3 STG.E.U8 desc[UR36][R6.64+0x79], R87 ;  /* 0x000079570600b986 */ /* 0x0001e2000c101124 */
[----:B------:R-:W-:Y:S05]  /*46c0*/  @P5 BRA `(.L_x_163) ;  /* 0x00000000000c5947 */ /* 0x000fea0003800000 */
[----:B--2---:R-:W1:Y:S02]  /*46d0*/  LDG.E.U8 R157, desc[UR36][R8.64+0x80] ;  /* 0x00008024089d7981 */ /* 0x004e64000c1e1100 */
[----:B-1----:R-:W-:-:S05]  /*46e0*/  PRMT R3, R157, 0x8880, RZ ;  /* 0x000088809d037816 */ /* 0x002fca00000000ff */
[----:B------:R-:W-:-:S07]  /*46f0*/  IMAD R12, R3, R156, RZ ;  /* 0x0000009c030c7224 */ /* 0x000fce00078e02ff */
.L_x_163:
[----:B------:R-:W-:Y:S05]  /*4700*/  BSYNC B1 ;  /* 0x0000000000017941 */ /* 0x000fea0003800000 */
.L_x_162:
[----:B-1----:R-:W-:Y:S01]  /*4710*/  @!P5 IMAD R3, R88, R155, R12 ;  /* 0x0000009b5803d224 */ /* 0x002fe200078e020c */
[----:B------:R-:W-:Y:S04]  /*4720*/  BSSY B1, `(.L_x_164) ;  /* 0x0000006000017945 */ /* 0x000fe80003800000 */
[----:B------:R1:W-:Y:S01]  /*4730*/  @!P5 STG.E.U8 desc[UR36][R4.64+0x80], R3 ;  /* 0x000080030400d986 */ /* 0x0003e2000c101124 */
[----:B------:R-:W-:Y:S05]  /*4740*/  @P2 BRA `(.L_x_165) ;  /* 0x00000000000c2947 */ /* 0x000fea0003800000 */
[----:B--2---:R-:W1:Y:S02]  /*4750*/  LDG.E.U8 R157, desc[UR36][R8.64+0x81] ;  /* 0x00008124089d7981 */ /* 0x004e64000c1e1100 */
[----:B-1----:R-:W-:-:S05]  /*4760*/  PRMT R3, R157, 0x8880, RZ ;  /* 0x000088809d037816 */ /* 0x002fca00000000ff */
[----:B------:R-:W-:-:S07]  /*4770*/  IMAD R12, R3, R156, RZ ;  /* 0x0000009c030c7224 */ /* 0x000fce00078e02ff */
.L_x_165:
[----:B------:R-:W-:Y:S05]  /*4780*/  BSYNC B1 ;  /* 0x0000000000017941 */ /* 0x000fea0003800000 */
.L_x_164:
        /* <DEDUP_REMOVED lines=11> */
.L_x_167:
[----:B------:R-:W-:Y:S05]  /*4840*/  BSYNC B1 ;  /* 0x0000000000017941 */ /* 0x000fea0003800000 */
.L_x_166:
[----:B-1----:R-:W-:Y:S01]  /*4850*/  @!P4 IMAD R3, R90, R155, R12 ;  /* 0x0000009b5a03c224 */ /* 0x002fe200078e020c */
[----:B------:R-:W-:Y:S04]  /*4860*/  BSSY B1, `(.L_x_168) ;  /* 0x0000006000017945 */ /* 0x000fe80003800000 */
[----:B------:R1:W-:Y:S01]  /*4870*/  @!P4 STG.E.U8 desc[UR36][R6.64+0x80], R3 ;  /* 0x000080030600c986 */ /* 0x0003e2000c101124 */
[----:B------:R-:W-:Y:S05]  /*4880*/  @P3 BRA `(.L_x_169) ;  /* 0x00000000000c3947 */ /* 0x000fea0003800000 */
[----:B--2---:R-:W1:Y:S02]  /*4890*/  LDG.E.U8 R157, desc[UR36][R10.64+0x81] ;  /* 0x000081240a9d7981 */ /* 0x004e64000c1e1100 */
[----:B-1----:R-:W-:-:S05]  /*48a0*/  PRMT R3, R157, 0x8880, RZ ;  /* 0x000088809d037816 */ /* 0x002fca00000000ff */
[----:B------:R-:W-:-:S07]  /*48b0*/  IMAD R12, R3, R156, RZ ;  /* 0x0000009c030c7224 */ /* 0x000fce00078e02ff */
.L_x_169:
[----:B------:R-:W-:Y:S05]  /*48c0*/  BSYNC B1 ;  /* 0x0000000000017941 */ /* 0x000fea0003800000 */
.L_x_168:
[----:B------:R-:W-:Y:S01]  /*48d0*/  @!P3 IMAD R91, R91, R155, R12 ;  /* 0x0000009b5b5bb224 */ /* 0x000fe200078e020c */
[----:B------:R-:W-:Y:S04]  /*48e0*/  BSSY B1, `(.L_x_170) ;  /* 0x0000006000017945 */ /* 0x000fe80003800000 */
[----:B------:R0:W-:Y:S01]  /*48f0*/  @!P3 STG.E.U8 desc[UR36][R6.64+0x81], R91 ;  /* 0x0000815b0600b986 */ /* 0x0001e2000c101124 */
[----:B------:R-:W-:Y:S05]  /*4900*/  @P5 BRA `(.L_x_171) ;  /* 0x00000000000c5947 */ /* 0x000fea0003800000 */
[----:B--2---:R-:W1:Y:S02]  /*4910*/  LDG.E.U8 R157, desc[UR36][R8.64+0x88] ;  /* 0x00008824089d7981 */ /* 0x004e64000c1e1100 */
[----:B-1----:R-:W-:-:S05]  /*4920*/  PRMT R3, R157, 0x8880, RZ ;  /* 0x000088809d037816 */ /* 0x002fca00000000ff */
[----:B------:R-:W-:-:S07]  /*4930*/  IMAD R12, R3, R156, RZ ;  /* 0x0000009c030c7224 */ /* 0x000fce00078e02ff */
.L_x_171:
[----:B------:R-:W-:Y:S05]  /*4940*/  BSYNC B1 ;  /* 0x0000000000017941 */ /* 0x000fea0003800000 */
.L_x_170:
[----:B-1----:R-:W-:Y:S01]  /*4950*/  @!P5 IMAD R3, R92, R155, R12 ;  /* 0x0000009b5c03d224 */ /* 0x002fe200078e020c */
[----:B------:R-:W-:Y:S04]  /*4960*/  BSSY B1, `(.L_x_172) ;  /* 0x0000006000017945 */ /* 0x000fe80003800000 */
[----:B------:R1:W-:Y:S01]  /*4970*/  @!P5 STG.E.U8 desc[UR36][R4.64+0x88], R3 ;  /* 0x000088030400d986 */ /* 0x0003e2000c101124 */
[----:B------:R-:W-:Y:S05]  /*4980*/  @P2 BRA `(.L_x_173) ;  /* 0x00000000000c2947 */ /* 0x000fea0003800000 */
[----:B--2---:R-:W1:Y:S02]  /*4990*/  LDG.E.U8 R157, desc[UR36][R8.64+0x89] ;  /* 0x00008924089d7981 */ /* 0x004e64000c1e1100 */
[----:B-1----:R-:W-:-:S05]  /*49a0*/  PRMT R3, R157, 0x8880, RZ ;  /* 0x000088809d037816 */ /* 0x002fca00000000ff */
[----:B------:R-:W-:-:S07]  /*49b0*/  IMAD R12, R3, R156, RZ ;  /* 0x0000009c030c7224 */ /* 0x000fce00078e02ff */
.L_x_173:
[----:B------:R-:W-:Y:S05]  /*49c0*/  BSYNC B1 ;  /* 0x0000000000017941 */ /* 0x000fea0003800000 */
.L_x_172:
        /* <DEDUP_REMOVED lines=11> */
.L_x_175:
[----:B------:R-:W-:Y:S05]  /*4a80*/  BSYNC B1 ;  /* 0x0000000000017941 */ /* 0x000fea0003800000 */
.L_x_174:
[----:B-1----:R-:W-:Y:S01]  /*4a90*/  @!P4 IMAD R3, R94, R155, R12 ;  /* 0x0000009b5e03c224 */ /* 0x002fe200078e020c */
[----:B------:R-:W-:Y:S04]  /*4aa0*/  BSSY B1, `(.L_x_176) ;  /* 0x0000006000017945 */ /* 0x000fe80003800000 */
[----:B------:R1:W-:Y:S01]  /*4ab0*/  @!P4 STG.E.U8 desc[UR36][R6.64+0x88], R3 ;  /* 0x000088030600c986 */ /* 0x0003e2000c101124 */
[----:B------:R-:W-:Y:S05]  /*4ac0*/  @P3 BRA `(.L_x_177) ;  /* 0x00000000000c3947 */ /* 0x000fea0003800000 */
[----:B--2---:R-:W1:Y:S02]  /*4ad0*/  LDG.E.U8 R157, desc[UR36][R10.64+0x89] ;  /* 0x000089240a9d7981 */ /* 0x004e64000c1e1100 */
[----:B-1----:R-:W-:-:S05]  /*4ae0*/  PRMT R3, R157, 0x8880, RZ ;  /* 0x000088809d037816 */ /* 0x002fca00000000ff */
[----:B------:R-:W-:-:S07]  /*4af0*/  IMAD R12, R3, R156, RZ ;  /* 0x0000009c030c7224 */ /* 0x000fce00078e02ff */
.L_x_177:
[----:B------:R-:W-:Y:S05]  /*4b00*/  BSYNC B1 ;  /* 0x0000000000017941 */ /* 0x000fea0003800000 */
.L_x_176:
[----:B------:R-:W-:Y:S01]  /*4b10*/  @!P3 IMAD R95, R95, R155, R12 ;  /* 0x0000009b5f5fb224 */ /* 0x000fe200078e020c */
[----:B------:R-:W-:Y:S04]  /*4b20*/  BSSY B1, `(.L_x_178) ;  /* 0x0000006000017945 */ /* 0x000fe80003800000 */
[----:B------:R0:W-:Y:S01]  /*4b30*/  @!P3 STG.E.U8 desc[UR36][R6.64+0x89], R95 ;  /* 0x0000895f0600b986 */ /* 0x0001e2000c101124 */
[----:B------:R-:W-:Y:S05]  /*4b40*/  @P5 BRA `(.L_x_179) ;  /* 0x00000000000c5947 */ /* 0x000fea0003800000 */
[----:B--2---:R-:W1:Y:S02]  /*4b50*/  LDG.E.U8 R157, desc[UR36][R8.64+0x90] ;  /* 0x00009024089d7981 */ /* 0x004e64000c1e1100 */
[----:B-1----:R-:W-:-:S05]  /*4b60*/  PRMT R3, R157, 0x8880, RZ ;  /* 0x000088809d037816 */ /* 0x002fca00000000ff */
[----:B------:R-:W-:-:S07]  /*4b70*/  IMAD R12, R3, R156, RZ ;  /* 0x0000009c030c7224 */ /* 0x000fce00078e02ff */
.L_x_179:
[----:B------:R-:W-:Y:S05]  /*4b80*/  BSYNC B1 ;  /* 0x0000000000017941 */ /* 0x000fea0003800000 */
.L_x_178:
[----:B-1----:R-:W-:Y:S01]  /*4b90*/  @!P5 IMAD R3, R96, R155, R12 ;  /* 0x0000009b6003d224 */ /* 0x002fe200078e020c */
[----:B------:R-:W-:Y:S04]  /*4ba0*/  BSSY B1, `(.L_x_180) ;  /* 0x0000006000017945 */ /* 0x000fe80003800000 */
[----:B------:R1:W-:Y:S01]  /*4bb0*/  @!P5 STG.E.U8 desc[UR36][R4.64+0x90], R3 ;  /* 0x000090030400d986 */ /* 0x0003e2000c101124 */
[----:B------:R-:W-:Y:S05]  /*4bc0*/  @P2 BRA `(.L_x_181) ;  /* 0x00000000000c2947 */ /* 0x000fea0003800000 */
[----:B--2---:R-:W1:Y:S02]  /*4bd0*/  LDG.E.U8 R157, desc[UR36][R8.64+0x91] ;  /* 0x00009124089d7981 */ /* 0x004e64000c1e1100 */
[----:B-1----:R-:W-:-:S05]  /*4be0*/  PRMT R3, R157, 0x8880, RZ ;  /* 0x000088809d037816 */ /* 0x002fca00000000ff */
[----:B------:R-:W-:-:S07]  /*4bf0*/  IMAD R12, R3, R156, RZ ;  /* 0x0000009c030c7224 */ /* 0x000fce00078e02ff */
.L_x_181:
[----:B------:R-:W-:Y:S05]  /*4c00*/  BSYNC B1 ;  /* 0x0000000000017941 */ /* 0x000fea0003800000 */
.L_x_180:
        /* <DEDUP_REMOVED lines=11> */
.L_x_183:
[----:B------:R-:W-:Y:S05]  /*4cc0*/  BSYNC B1 ;  /* 0x0000000000017941 */ /* 0x000fea0003800000 */
.L_x_182:
[----:B-1----:R-:W-:Y:S01]  /*4cd0*/  @!P4 IMAD R3, R98, R155, R12 ;  /* 0x0000009b6203c224 */ /* 0x002fe200078e020c */
[----:B------:R-:W-:Y:S04]  /*4ce0*/  BSSY B1, `(.L_x_184) ;  /* 0x0000006000017945 */ /* 0x000fe80003800000 */
[----:B------:R1:W-:Y:S01]  /*4cf0*/  @!P4 STG.E.U8 desc[UR36][R6.64+0x90], R3 ;  /* 0x000090030600c986 */ /* 0x0003e2000c101124 */
[----:B------:R-:W-:Y:S05]  /*4d00*/  @P3 BRA `(.L_x_185) ;  /* 0x00000000000c3947 */ /* 0x000fea0003800000 */
[----:B--2---:R-:W1:Y:S02]  /*4d10*/  LDG.E.U8 R157, desc[UR36][R10.64+0x91] ;  /* 0x000091240a9d7981 */ /* 0x004e64000c1e1100 */
[----:B-1----:R-:W-:-:S05]  /*4d20*/  PRMT R3, R157, 0x8880, RZ ;  /* 0x000088809d037816 */ /* 0x002fca00000000ff */
[----:B------:R-:W-:-:S07]  /*4d30*/  IMAD R12, R3, R156, RZ ;  /* 0x0000009c030c7224 */ /* 0x000fce00078e02ff */
.L_x_185:
[----:B------:R-:W-:Y:S05]  /*4d40*/  BSYNC B1 ;  /* 0x0000000000017941 */ /* 0x000fea0003800000 */
.L_x_184:
[----:B------:R-:W-:Y:S01]  /*4d50*/  @!P3 IMAD R99, R99, R155, R12 ;  /* 0x0000009b6363b224 */ /* 0x000fe200078e020c */
[----:B------:R-:W-:Y:S04]  /*4d60*/  BSSY B1, `(.L_x_186) ;  /* 0x0000006000017945 */ /* 0x000fe80003800000 */
[----:B------:R0:W-:Y:S01]  /*4d70*/  @!P3 STG.E.U8 desc[UR36][R6.64+0x91], R99 ;  /* 0x000091630600b986 */ /* 0x0001e2000c101124 */
[----:B------:R-:W-:Y:S05]  /*4d80*/  @P5 BRA `(.L_x_187) ;  /* 0x00000000000c5947 */ /* 0x000fea0003800000 */
[----:B--2---:R-:W1:Y:S02]  /*4d90*/  LDG.E.U8 R157, desc[UR36][R8.64+0x98] ;  /* 0x00009824089d7981 */ /* 0x004e64000c1e1100 */
[----:B-1----:R-:W-:-:S05]  /*4da0*/  PRMT R3, R157, 0x8880, RZ ;  /* 0x000088809d037816 */ /* 0x002fca00000000ff */
[----:B------:R-:W-:-:S07]  /*4db0*/  IMAD R12, R3, R156, RZ ;  /* 0x0000009c030c7224 */ /* 0x000fce00078e02ff */
.L_x_187:
[----:B------:R-:W-:Y:S05]  /*4dc0*/  BSYNC B1 ;  /* 0x0000000000017941 */ /* 0x000fea0003800000 */
.L_x_186:
[----:B-1----:R-:W-:Y:S01]  /*4dd0*/  @!P5 IMAD R3, R100, R155, R12 ;  /* 0x0000009b6403d224 */ /* 0x002fe200078e020c */
[----:B------:R-:W-:Y:S04]  /*4de0*/  BSSY B1, `(.L_x_188) ;  /* 0x0000006000017945 */ /* 0x000fe80003800000 */
[----:B------:R1:W-:Y:S01]  /*4df0*/  @!P5 STG.E.U8 desc[UR36][R4.64+0x98], R3 ;  /* 0x000098030400d986 */ /* 0x0003e2000c101124 */
[----:B------:R-:W-:Y:S05]  /*4e00*/  @P2 BRA `(.L_x_189) ;  /* 0x00000000000c2947 */ /* 0x000fea0003800000 */
[----:B--2---:R-:W1:Y:S02]  /*4e10*/  LDG.E.U8 R157, desc[UR36][R8.64+0x99] ;  /* 0x00009924089d7981 */ /* 0x004e64000c1e1100 */
[----:B-1----:R-:W-:-:S05]  /*4e20*/  PRMT R3, R157, 0x8880, RZ ;  /* 0x000088809d037816 */ /* 0x002fca00000000ff */
[----:B------:R-:W-:-:S07]  /*4e30*/  IMAD R12, R3, R156, RZ ;  /* 0x0000009c030c7224 */ /* 0x000fce00078e02ff */
.L_x_189:
[----:B------:R-:W-:Y:S05]  /*4e40*/  BSYNC B1 ;  /* 0x0000000000017941 */ /* 0x000fea0003800000 */
.L_x_188:
        /* <DEDUP_REMOVED lines=11> */
.L_x_191:
[----:B------:R-:W-:Y:S05]  /*4f00*/  BSYNC B1 ;  /* 0x0000000000017941 */ /* 0x000fea0003800000 */
.L_x_190:
[----:B-1----:R-:W-:Y:S01]  /*4f10*/  @!P4 IMAD R3, R102, R155, R12 ;  /* 0x0000009b6603c224 */ /* 0x002fe200078e020c */
[----:B------:R-:W-:Y:S04]  /*4f20*/  BSSY B1, `(.L_x_192) ;  /* 0x0000006000017945 */ /* 0x000fe80003800000 */
[----:B------:R1:W-:Y:S01]  /*4f30*/  @!P4 STG.E.U8 desc[UR36][R6.64+0x98], R3 ;  /* 0x000098030600c986 */ /* 0x0003e2000c101124 */
[----:B------:R-:W-:Y:S05]  /*4f40*/  @P3 BRA `(.L_x_193) ;  /* 0x00000000000c3947 */ /* 0x000fea0003800000 */
[----:B--2---:R-:W1:Y:S02]  /*4f50*/  LDG.E.U8 R157, desc[UR36][R10.64+0x99] ;  /* 0x000099240a9d7981 */ /* 0x004e64000c1e1100 */
[----:B-1----:R-:W-:-:S05]  /*4f60*/  PRMT R3, R157, 0x8880, RZ ;  /* 0x000088809d037816 */ /* 0x002fca00000000ff */
[----:B------:R-:W-:-:S07]  /*4f70*/  IMAD R12, R3, R156, RZ ;  /* 0x0000009c030c7224 */ /* 0x000fce00078e02ff */
.L_x_193:
[----:B------:R-:W-:Y:S05]  /*4f80*/  BSYNC B1 ;  /* 0x0000000000017941 */ /* 0x000fea0003800000 */
.L_x_192:
[----:B------:R-:W-:Y:S01]  /*4f90*/  @!P3 IMAD R103, R103, R155, R12 ;  /* 0x0000009b6767b224 */ /* 0x000fe200078e020c */
[----:B------:R-:W-:Y:S04]  /*4fa0*/  BSSY B1, `(.L_x_194) ;  /* 0x0000006000017945 */ /* 0x000fe80003800000 */
[----:B------:R0:W-:Y:S01]  /*4fb0*/  @!P3 STG.E.U8 desc[UR36][R6.64+0x99], R103 ;  /* 0x000099670600b986 */ /* 0x0001e2000c101124 */
[----:B------:R-:W-:Y:S05]  /*4fc0*/  @P5 BRA `(.L_x_195) ;  /* 0x00000000000c5947 */ /* 0x000fea0003800000 */
[----:B--2---:R-:W1:Y:S02]  /*4fd0*/  LDG.E.U8 R157, desc[UR36][R8.64+0xa0] ;  /* 0x0000a024089d7981 */ /* 0x004e64000c1e1100 */
[----:B-1----:R-:W-:-:S05]  /*4fe0*/  PRMT R3, R157, 0x8880, RZ ;  /* 0x000088809d037816 */ /* 0x002fca00000000ff */
[----:B------:R-:W-:-:S07]  /*4ff0*/  IMAD R12, R3, R156, RZ ;  /* 0x0000009c030c7224 */ /* 0x000fce00078e02ff */
.L_x_195:
[----:B------:R-:W-:Y:S05]  /*5000*/  BSYNC B1 ;  /* 0x0000000000017941 */ /* 0x000fea0003800000 */
.L_x_194:
[----:B-1----:R-:W-:Y:S01]  /*5010*/  @!P5 IMAD R3, R104, R155, R12 ;  /* 0x0000009b6803d224 */ /* 0x002fe200078e020c */
[----:B------:R-:W-:Y:S04]  /*5020*/  BSSY B1, `(.L_x_196) ;  /* 0x0000006000017945 */ /* 0x000fe80003800000 */
[----:B------:R1:W-:Y:S01]  /*5030*/  @!P5 STG.E.U8 desc[UR36][R4.64+0xa0], R3 ;  /* 0x0000a0030400d986 */ /* 0x0003e2000c101124 */
[----:B------:R-:W-:Y:S05]  /*5040*/  @P2 BRA `(.L_x_197) ;  /* 0x00000000000c2947 */ /* 0x000fea0003800000 */
[----:B--2---:R-:W1:Y:S02]  /*5050*/  LDG.E.U8 R157, desc[UR36][R8.64+0xa1] ;  /* 0x0000a124089d7981 */ /* 0x004e64000c1e1100 */
[----:B-1----:R-:W-:-:S05]  /*5060*/  PRMT R3, R157, 0x8880, RZ ;  /* 0x000088809d037816 */ /* 0x002fca00000000ff */
[----:B------:R-:W-:-:S07]  /*5070*/  IMAD R12, R3, R156, RZ ;  /* 0x0000009c030c7224 */ /* 0x000fce00078e02ff */
.L_x_197:
[----:B------:R-:W-:Y:S05]  /*5080*/  BSYNC B1 ;  /* 0x0000000000017941 */ /* 0x000fea0003800000 */
.L_x_196:
        /* <DEDUP_REMOVED lines=11> */
.L_x_199:
[----:B------:R-:W-:Y:S05]  /*5140*/  BSYNC B1 ;  /* 0x0000000000017941 */ /* 0x000fea0003800000 */
.L_x_198:
[----:B-1----:R-:W-:Y:S01]  /*5150*/  @!P4 IMAD R3, R106, R155, R12 ;  /* 0x0000009b6a03c224 */ /* 0x002fe200078e020c */
[----:B------:R-:W-:Y:S04]  /*5160*/  BSSY B1, `(.L_x_200) ;  /* 0x0000006000017945 */ /* 0x000fe80003800000 */
[----:B------:R1:W-:Y:S01]  /*5170*/  @!P4 STG.E.U8 desc[UR36][R6.64+0xa0], R3 ;  /* 0x0000a0030600c986 */ /* 0x0003e2000c101124 */
[----:B------:R-:W-:Y:S05]  /*5180*/  @P3 BRA `(.L_x_201) ;  /* 0x00000000000c3947 */ /* 0x000fea0003800000 */
[----:B--2---:R-:W1:Y:S02]  /*5190*/  LDG.E.U8 R157, desc[UR36][R10.64+0xa1] ;  /* 0x0000a1240a9d7981 */ /* 0x004e64000c1e1100 */
[----:B-1----:R-:W-:-:S05]  /*51a0*/  PRMT R3, R157, 0x8880, RZ ;  /* 0x000088809d037816 */ /* 0x002fca00000000ff */
[----:B------:R-:W-:-:S07]  /*51b0*/  IMAD R12, R3, R156, RZ ;  /* 0x0000009c030c7224 */ /* 0x000fce00078e02ff */
.L_x_201:
[----:B------:R-:W-:Y:S05]  /*51c0*/  BSYNC B1 ;  /* 0x0000000000017941 */ /* 0x000fea0003800000 */
.L_x_200:
[----:B------:R-:W-:Y:S01]  /*51d0*/  @!P3 IMAD R107, R107, R155, R12 ;  /* 0x0000009b6b6bb224 */ /* 0x000fe200078e020c */
[----:B------:R-:W-:Y:S04]  /*51e0*/  BSSY B1, `(.L_x_202) ;  /* 0x0000006000017945 */ /* 0x000fe80003800000 */
[----:B------:R0:W-:Y:S01]  /*51f0*/  @!P3 STG.E.U8 desc[UR36][R6.64+0xa1], R107 ;  /* 0x0000a16b0600b986 */ /* 0x0001e2000c101124 */
[----:B------:R-:W-:Y:S05]  /*5200*/  @P5 BRA `(.L_x_203) ;  /* 0x00000000000c5947 */ /* 0x000fea0003800000 */
[----:B--2---:R-:W1:Y:S02]  /*5210*/  LDG.E.U8 R157, desc[UR36][R8.64+0xa8] ;  /* 0x0000a824089d7981 */ /* 0x004e64000c1e1100 */
[----:B-1----:R-:W-:-:S05]  /*5220*/  PRMT R3, R157, 0x8880, RZ ;  /* 0x000088809d037816 */ /* 0x002fca00000000ff */
[----:B------:R-:W-:-:S07]  /*5230*/  IMAD R12, R3, R156, RZ ;  /* 0x0000009c030c7224 */ /* 0x000fce00078e02ff */
.L_x_203:
[----:B------:R-:W-:Y:S05]  /*5240*/  BSYNC B1 ;  /* 0x0000000000017941 */ /* 0x000fea0003800000 */
.L_x_202:
[----:B-1----:R-:W-:Y:S01]  /*5250*/  @!P5 IMAD R3, R108, R155, R12 ;  /* 0x0000009b6c03d224 */ /* 0x002fe200078e020c */
[----:B------:R-:W-:Y:S04]  /*5260*/  BSSY B1, `(.L_x_204) ;  /* 0x0000006000017945 */ /* 0x000fe80003800000 */
[----:B------:R1:W-:Y:S01]  /*5270*/  @!P5 STG.E.U8 desc[UR36][R4.64+0xa8], R3 ;  /* 0x0000a8030400d986 */ /* 0x0003e2000c101124 */
[----:B------:R-:W-:Y:S05]  /*5280*/  @P2 BRA `(.L_x_205) ;  /* 0x00000000000c2947 */ /* 0x000fea0003800000 */
[----:B--2---:R-:W1:Y:S02]  /*5290*/  LDG.E.U8 R157, desc[UR36][R8.64+0xa9] ;  /* 0x0000a924089d7981 */ /* 0x004e64000c1e1100 */
[----:B-1----:R-:W-:-:S05]  /*52a0*/  PRMT R3, R157, 0x8880, RZ ;  /* 0x000088809d037816 */ /* 0x002fca00000000ff */
[----:B------:R-:W-:-:S07]  /*52b0*/  IMAD R12, R3, R156, RZ ;  /* 0x0000009c030c7224 */ /* 0x000fce00078e02ff */
.L_x_205:
[----:B------:R-:W-:Y:S05]  /*52c0*/  BSYNC B1 ;  /* 0x0000000000017941 */ /* 0x000fea0003800000 */
.L_x_204:
        /* <DEDUP_REMOVED lines=11> */
.L_x_207:
[----:B------:R-:W-:Y:S05]  /*5380*/  BSYNC B1 ;  /* 0x0000000000017941 */ /* 0x000fea0003800000 */
.L_x_206:
[----:B-1----:R-:W-:Y:S01]  /*5390*/  @!P4 IMAD R3, R110, R155, R12 ;  /* 0x0000009b6e03c224 */ /* 0x002fe200078e020c */
[----:B------:R-:W-:Y:S04]  /*53a0*/  BSSY B1, `(.L_x_208) ;  /* 0x0000006000017945 */ /* 0x000fe80003800000 */
[----:B------:R1:W-:Y:S01]  /*53b0*/  @!P4 STG.E.U8 desc[UR36][R6.64+0xa8], R3 ;  /* 0x0000a8030600c986 */ /* 0x0003e2000c101124 */
[----:B------:R-:W-:Y:S05]  /*53c0*/  @P3 BRA `(.L_x_209) ;  /* 0x00000000000c3947 */ /* 0x000fea0003800000 */
[----:B--2---:R-:W1:Y:S02]  /*53d0*/  LDG.E.U8 R157, desc[UR36][R10.64+0xa9] ;  /* 0x0000a9240a9d7981 */ /* 0x004e64000c1e1100 */
[----:B-1----:R-:W-:-:S05]  /*53e0*/  PRMT R3, R157, 0x8880, RZ ;  /* 0x000088809d037816 */ /* 0x002fca00000000ff */
[----:B------:R-:W-:-:S07]  /*53f0*/  IMAD R12, R3, R156, RZ ;  /* 0x0000009c030c7224 */ /* 0x000fce00078e02ff */
.L_x_209:
[----:B------:R-:W-:Y:S05]  /*5400*/  BSYNC B1 ;  /* 0x0000000000017941 */ /* 0x000fea0003800000 */
.L_x_208:
[----:B------:R-:W-:Y:S01]  /*5410*/  @!P3 IMAD R111, R111, R155, R12 ;  /* 0x0000009b6f6fb224 */ /* 0x000fe200078e020c */
[----:B------:R-:W-:Y:S04]  /*5420*/  BSSY B1, `(.L_x_210) ;  /* 0x0000006000017945 */ /* 0x000fe80003800000 */
[----:B------:R0:W-:Y:S01]  /*5430*/  @!P3 STG.E.U8 desc[UR36][R6.64+0xa9], R111 ;  /* 0x0000a96f0600b986 */ /* 0x0001e2000c101124 */
[----:B------:R-:W-:Y:S05]  /*5440*/  @P5 BRA `(.L_x_211) ;  /* 0x00000000000c5947 */ /* 0x000fea0003800000 */
[----:B--2---:R-:W1:Y:S02]  /*5450*/  LDG.E.U8 R157, desc[UR36][R8.64+0xb0] ;  /* 0x0000b024089d7981 */ /* 0x004e64000c1e1100 */
[----:B-1----:R-:W-:-:S05]  /*5460*/  PRMT R3, R157, 0x8880, RZ ;  /* 0x000088809d037816 */ /* 0x002fca00000000ff */
[----:B------:R-:W-:-:S07]  /*5470*/  IMAD R12, R3, R156, RZ ;  /* 0x0000009c030c7224 */ /* 0x000fce00078e02ff */
.L_x_211:
[----:B------:R-:W-:Y:S05]  /*5480*/  BSYNC B1 ;  /* 0x0000000000017941 */ /* 0x000fea0003800000 */
.L_x_210:
[----:B-1----:R-:W-:Y:S01]  /*5490*/  @!P5 IMAD R3, R112, R155, R12 ;  /* 0x0000009b7003d224 */ /* 0x002fe200078e020c */
[----:B------:R-:W-:Y:S04]  /*54a0*/  BSSY B1, `(.L_x_212) ;  /* 0x0000006000017945 */ /* 0x000fe80003800000 */
[----:B------:R1:W-:Y:S01]  /*54b0*/  @!P5 STG.E.U8 desc[UR36][R4.64+0xb0], R3 ;  /* 0x0000b0030400d986 */ /* 0x0003e2000c101124 */
[----:B------:R-:W-:Y:S05]  /*54c0*/  @P2 BRA `(.L_x_213) ;  /* 0x00000000000c2947 */ /* 0x000fea0003800000 */
[----:B--2---:R-:W1:Y:S02]  /*54d0*/  LDG.E.U8 R157, desc[UR36][R8.64+0xb1] ;  /* 0x0000b124089d7981 */ /* 0x004e64000c1e1100 */
[----:B-1----:R-:W-:-:S05]  /*54e0*/  PRMT R3, R157, 0x8880, RZ ;  /* 0x000088809d037816 */ /* 0x002fca00000000ff */
[----:B------:R-:W-:-:S07]  /*54f0*/  IMAD R12, R3, R156, RZ ;  /* 0x0000009c030c7224 */ /* 0x000fce00078e02ff */
.L_x_213:
[----:B------:R-:W-:Y:S05]  /*5500*/  BSYNC B1 ;  /* 0x0000000000017941 */ /* 0x000fea0003800000 */
.L_x_212:
        /* <DEDUP_REMOVED lines=11> */
.L_x_215:
[----:B------:R-:W-:Y:S05]  /*55c0*/  BSYNC B1 ;  /* 0x0000000000017941 */ /* 0x000fea0003800000 */
.L_x_214:
[----:B-1----:R-:W-:Y:S01]  /*55d0*/  @!P4 IMAD R3, R114, R155, R12 ;  /* 0x0000009b7203c224 */ /* 0x002fe200078e020c */
[----:B------:R-:W-:Y:S04]  /*55e0*/  BSSY B1, `(.L_x_216) ;  /* 0x0000006000017945 */ /* 0x000fe80003800000 */
[----:B------:R1:W-:Y:S01]  /*55f0*/  @!P4 STG.E.U8 desc[UR36][R6.64+0xb0], R3 ;  /* 0x0000b0030600c986 */ /* 0x0003e2000c101124 */
[----:B------:R-:W-:Y:S05]  /*5600*/  @P3 BRA `(.L_x_217) ;  /* 0x00000000000c3947 */ /* 0x000fea0003800000 */
[----:B--2---:R-:W1:Y:S02]  /*5610*/  LDG.E.U8 R157, desc[UR36][R10.64+0xb1] ;  /* 0x0000b1240a9d7981 */ /* 0x004e64000c1e1100 */
[----:B-1----:R-:W-:-:S05]  /*5620*/  PRMT R3, R157, 0x8880, RZ ;  /* 0x000088809d037816 */ /* 0x002fca00000000ff */
[----:B------:R-:W-:-:S07]  /*5630*/  IMAD R12, R3, R156, RZ ;  /* 0x0000009c030c7224 */ /* 0x000fce00078e02ff */
.L_x_217:
[----:B------:R-:W-:Y:S05]  /*5640*/  BSYNC B1 ;  /* 0x0000000000017941 */ /* 0x000fea0003800000 */
.L_x_216:
[----:B------:R-:W-:Y:S01]  /*5650*/  @!P3 IMAD R115, R115, R155, R12 ;  /* 0x0000009b7373b224 */ /* 0x000fe200078e020c */
[----:B------:R-:W-:Y:S04]  /*5660*/  BSSY B1, `(.L_x_218) ;  /* 0x0000006000017945 */ /* 0x000fe80003800000 */
[----:B------:R0:W-:Y:S01]  /*5670*/  @!P3 STG.E.U8 desc[UR36][R6.64+0xb1], R115 ;  /* 0x0000b1730600b986 */ /* 0x0001e2000c101124 */
[----:B------:R-:W-:Y:S05]  /*5680*/  @P5 BRA `(.L_x_219) ;  /* 0x00000000000c5947 */ /* 0x000fea0003800000 */
[----:B--2---:R-:W1:Y:S02]  /*5690*/  LDG.E.U8 R157, desc[UR36][R8.64+0xb8] ;  /* 0x0000b824089d7981 */ /* 0x004e64000c1e1100 */
[----:B-1----:R-:W-:-:S05]  /*56a0*/  PRMT R3, R157, 0x8880, RZ ;  /* 0x000088809d037816 */ /* 0x002fca00000000ff */
[----:B------:R-:W-:-:S07]  /*56b0*/  IMAD R12, R3, R156, RZ ;  /* 0x0000009c030c7224 */ /* 0x000fce00078e02ff */
.L_x_219:
[----:B------:R-:W-:Y:S05]  /*56c0*/  BSYNC B1 ;  /* 0x0000000000017941 */ /* 0x000fea0003800000 */
.L_x_218:
[----:B-1----:R-:W-:Y:S01]  /*56d0*/  @!P5 IMAD R3, R116, R155, R12 ;  /* 0x0000009b7403d224 */ /* 0x002fe200078e020c */
[----:B------:R-:W-:Y:S04]  /*56e0*/  BSSY B1, `(.L_x_220) ;  /* 0x0000006000017945 */ /* 0x000fe80003800000 */
[----:B------:R1:W-:Y:S01]  /*56f0*/  @!P5 STG.E.U8 desc[UR36][R4.64+0xb8], R3 ;  /* 0x0000b8030400d986 */ /* 0x0003e2000c101124 */
[----:B------:R-:W-:Y:S05]  /*5700*/  @P2 BRA `(.L_x_221) ;  /* 0x00000000000c2947 */ /* 0x000fea0003800000 */
[----:B--2---:R-:W1:Y:S02]  /*5710*/  LDG.E.U8 R157, desc[UR36][R8.64+0xb9] ;  /* 0x0000b924089d7981 */ /* 0x004e64000c1e1100 */
[----:B-1----:R-:W-:-:S05]  /*5720*/  PRMT R3, R157, 0x8880, RZ ;  /* 0x000088809d037816 */ /* 0x002fca00000000ff */
[----:B------:R-:W-:-:S07]  /*5730*/  IMAD R12, R3, R156, RZ ;  /* 0x0000009c030c7224 */ /* 0x000fce00078e02ff */
.L_x_221:
[----:B------:R-:W-:Y:S05]  /*5740*/  BSYNC B1 ;  /* 0x0000000000017941 */ /* 0x000fea0003800000 */
.L_x_220:
        /* <DEDUP_REMOVED lines=11> */
.L_x_223:
[----:B------:R-:W-:Y:S05]  /*5800*/  BSYNC B1 ;  /* 0x0000000000017941 */ /* 0x000fea0003800000 */
.L_x_222:
[----:B-1----:R-:W-:Y:S01]  /*5810*/  @!P4 IMAD R3, R118, R155, R12 ;  /* 0x0000009b7603c224 */ /* 0x002fe200078e020c */
[----:B------:R-:W-:Y:S04]  /*5820*/  BSSY B1, `(.L_x_224) ;  /* 0x0000006000017945 */ /* 0x000fe80003800000 */
[----:B------:R1:W-:Y:S01]  /*5830*/  @!P4 STG.E.U8 desc[UR36][R6.64+0xb8], R3 ;  /* 0x0000b8030600c986 */ /* 0x0003e2000c101124 */
[----:B------:R-:W-:Y:S05]  /*5840*/  @P3 BRA `(.L_x_225) ;  /* 0x00000000000c3947 */ /* 0x000fea0003800000 */
[----:B--2---:R-:W1:Y:S02]  /*5850*/  LDG.E.U8 R157, desc[UR36][R10.64+0xb9] ;  /* 0x0000b9240a9d7981 */ /* 0x004e64000c1e1100 */
[----:B-1----:R-:W-:-:S05]  /*5860*/  PRMT R3, R157, 0x8880, RZ ;  /* 0x000088809d037816 */ /* 0x002fca00000000ff */
[----:B------:R-:W-:-:S07]  /*5870*/  IMAD R12, R3, R156, RZ ;  /* 0x0000009c030c7224 */ /* 0x000fce00078e02ff */
.L_x_225:
[----:B------:R-:W-:Y:S05]  /*5880*/  BSYNC B1 ;  /* 0x0000000000017941 */ /* 0x000fea0003800000 */
.L_x_224:
[----:B------:R-:W-:Y:S01]  /*5890*/  @!P3 IMAD R119, R119, R155, R12 ;  /* 0x0000009b7777b224 */ /* 0x000fe200078e020c */
[----:B------:R-:W-:Y:S04]  /*58a0*/  BSSY B1, `(.L_x_226) ;  /* 0x0000006000017945 */ /* 0x000fe80003800000 */
[----:B------:R0:W-:Y:S01]  /*58b0*/  @!P3 STG.E.U8 desc[UR36][R6.64+0xb9], R119 ;  /* 0x0000b9770600b986 */ /* 0x0001e2000c101124 */
[----:B------:R-:W-:Y:S05]  /*58c0*/  @P5 BRA `(.L_x_227) ;  /* 0x00000000000c5947 */ /* 0x000fea0003800000 */
[----:B--2---:R-:W1:Y:S02]  /*58d0*/  LDG.E.U8 R157, desc[UR36][R8.64+0xc0] ;  /* 0x0000c024089d7981 */ /* 0x004e64000c1e1100 */
[----:B-1----:R-:W-:-:S05]  /*58e0*/  PRMT R3, R157, 0x8880, RZ ;  /* 0x000088809d037816 */ /* 0x002fca00000000ff */
[----:B------:R-:W-:-:S07]  /*58f0*/  IMAD R12, R3, R156, RZ ;  /* 0x0000009c030c7224 */ /* 0x000fce00078e02ff */
.L_x_227:
[----:B------:R-:W-:Y:S05]  /*5900*/  BSYNC B1 ;  /* 0x0000000000017941 */ /* 0x000fea0003800000 */
.L_x_226:
[----:B-1----:R-:W-:Y:S01]  /*5910*/  @!P5 IMAD R3, R120, R155, R12 ;  /* 0x0000009b7803d224 */ /* 0x002fe200078e020c */
[----:B------:R-:W-:Y:S04]  /*5920*/  BSSY B1, `(.L_x_228) ;  /* 0x0000006000017945 */ /* 0x000fe80003800000 */
[----:B------:R1:W-:Y:S01]  /*5930*/  @!P5 STG.E.U8 desc[UR36][R4.64+0xc0], R3 ;  /* 0x0000c0030400d986 */ /* 0x0003e2000c101124 */
[----:B------:R-:W-:Y:S05]  /*5940*/  @P2 BRA `(.L_x_229) ;  /* 0x00000000000c2947 */ /* 0x000fea0003800000 */
[----:B--2---:R-:W1:Y:S02]  /*5950*/  LDG.E.U8 R157, desc[UR36][R8.64+0xc1] ;  /* 0x0000c124089d7981 */ /* 0x004e64000c1e1100 */
[----:B-1----:R-:W-:-:S05]  /*5960*/  PRMT R3, R157, 0x8880, RZ ;  /* 0x000088809d037816 */ /* 0x002fca00000000ff */
[----:B------:R-:W-:-:S07]  /*5970*/  IMAD R12, R3, R156, RZ ;  /* 0x0000009c030c7224 */ /* 0x000fce00078e02ff */
.L_x_229:
[----:B------:R-:W-:Y:S05]  /*5980*/  BSYNC B1 ;  /* 0x0000000000017941 */ /* 0x000fea0003800000 */
.L_x_228:
        /* <DEDUP_REMOVED lines=11> */
.L_x_231:
[----:B------:R-:W-:Y:S05]  /*5a40*/  BSYNC B1 ;  /* 0x0000000000017941 */ /* 0x000fea0003800000 */
.L_x_230:
[----:B-1----:R-:W-:Y:S01]  /*5a50*/  @!P4 IMAD R3, R122, R155, R12 ;  /* 0x0000009b7a03c224 */ /* 0x002fe200078e020c */
[----:B------:R-:W-:Y:S04]  /*5a60*/  BSSY B1, `(.L_x_232) ;  /* 0x0000006000017945 */ /* 0x000fe80003800000 */
[----:B------:R1:W-:Y:S01]  /*5a70*/  @!P4 STG.E.U8 desc[UR36][R6.64+0xc0], R3 ;  /* 0x0000c0030600c986 */ /* 0x0003e2000c101124 */
[----:B------:R-:W-:Y:S05]  /*5a80*/  @P3 BRA `(.L_x_233) ;  /* 0x00000000000c3947 */ /* 0x000fea0003800000 */
[----:B--2---:R-:W1:Y:S02]  /*5a90*/  LDG.E.U8 R157, desc[UR36][R10.64+0xc1] ;  /* 0x0000c1240a9d7981 */ /* 0x004e64000c1e1100 */
[----:B-1----:R-:W-:-:S05]  /*5aa0*/  PRMT R3, R157, 0x8880, RZ ;  /* 0x000088809d037816 */ /* 0x002fca00000000ff */
[----:B------:R-:W-:-:S07]  /*5ab0*/  IMAD R12, R3, R156, RZ ;  /* 0x0000009c030c7224 */ /* 0x000fce00078e02ff */
.L_x_233:
[----:B------:R-:W-:Y:S05]  /*5ac0*/  BSYNC B1 ;  /* 0x0000000000017941 */ /* 0x000fea0003800000 */
.L_x_232:
[----:B------:R-:W-:Y:S01]  /*5ad0*/  @!P3 IMAD R123, R123, R155, R12 ;  /* 0x0000009b7b7bb224 */ /* 0x000fe200078e020c */
[----:B------:R-:W-:Y:S04]  /*5ae0*/  BSSY B1, `(.L_x_234) ;  /* 0x0000006000017945 */ /* 0x000fe80003800000 */
[----:B------:R0:W-:Y:S01]  /*5af0*/  @!P3 STG.E.U8 desc[UR36][R6.64+0xc1], R123 ;  /* 0x0000c17b0600b986 */ /* 0x0001e2000c101124 */
[----:B------:R-:W-:Y:S05]  /*5b00*/  @P5 BRA `(.L_x_235) ;  /* 0x00000000000c5947 */ /* 0x000fea0003800000 */
[----:B--2---:R-:W1:Y:S02]  /*5b10*/  LDG.E.U8 R157, desc[UR36][R8.64+0xc8] ;  /* 0x0000c824089d7981 */ /* 0x004e64000c1e1100 */
[----:B-1----:R-:W-:-:S05]  /*5b20*/  PRMT R3, R157, 0x8880, RZ ;  /* 0x000088809d037816 */ /* 0x002fca00000000ff */
[----:B------:R-:W-:-:S07]  /*5b30*/  IMAD R12, R3, R156, RZ ;  /* 0x0000009c030c7224 */ /* 0x000fce00078e02ff */
.L_x_235:
[----:B------:R-:W-:Y:S05]  /*5b40*/  BSYNC B1 ;  /* 0x0000000000017941 */ /* 0x000fea0003800000 */
.L_x_234:
[----:B-1----:R-:W-:Y:S01]  /*5b50*/  @!P5 IMAD R3, R124, R155, R12 ;  /* 0x0000009b7c03d224 */ /* 0x002fe200078e020c */
[----:B------:R-:W-:Y:S04]  /*5b60*/  BSSY B1, `(.L_x_236) ;  /* 0x0000006000017945 */ /* 0x000fe80003800000 */
[----:B------:R1:W-:Y:S01]  /*5b70*/  @!P5 STG.E.U8 desc[UR36][R4.64+0xc8], R3 ;  /* 0x0000c8030400d986 */ /* 0x0003e2000c101124 */
[----:B------:R-:W-:Y:S05]  /*5b80*/  @P2 BRA `(.L_x_237) ;  /* 0x00000000000c2947 */ /* 0x000fea0003800000 */
[----:B--2---:R-:W1:Y:S02]  /*5b90*/  LDG.E.U8 R157, desc[UR36][R8.64+0xc9] ;  /* 0x0000c924089d7981 */ /* 0x004e64000c1e1100 */
[----:B-1----:R-:W-:-:S05]  /*5ba0*/  PRMT R3, R157, 0x8880, RZ ;  /* 0x000088809d037816 */ /* 0x002fca00000000ff */
[----:B------:R-:W-:-:S07]  /*5bb0*/  IMAD R12, R3, R156, RZ ;  /* 0x0000009c030c7224 */ /* 0x000fce00078e02ff */
.L_x_237:
[----:B------:R-:W-:Y:S05]  /*5bc0*/  BSYNC B1 ;  /* 0x0000000000017941 */ /* 0x000fea0003800000 */
.L_x_236:
        /* <DEDUP_REMOVED lines=11> */
.L_x_239:
[----:B------:R-:W-:Y:S05]  /*5c80*/  BSYNC B1 ;  /* 0x0000000000017941 */ /* 0x000fea0003800000 */
.L_x_238:
[----:B-1----:R-:W-:Y:S01]  /*5c90*/  @!P4 IMAD R3, R126, R155, R12 ;  /* 0x0000009b7e03c224 */ /* 0x002fe200078e020c */
[----:B------:R-:W-:Y:S04]  /*5ca0*/  BSSY B1, `(.L_x_240) ;  /* 0x0000006000017945 */ /* 0x000fe80003800000 */
[----:B------:R1:W-:Y:S01]  /*5cb0*/  @!P4 STG.E.U8 desc[UR36][R6.64+0xc8], R3 ;  /* 0x0000c8030600c986 */ /* 0x0003e2000c101124 */
[----:B------:R-:W-:Y:S05]  /*5cc0*/  @P3 BRA `(.L_x_241) ;  /* 0x00000000000c3947 */ /* 0x000fea0003800000 */
[----:B--2---:R-:W1:Y:S02]  /*5cd0*/  LDG.E.U8 R157, desc[UR36][R10.64+0xc9] ;  /* 0x0000c9240a9d7981 */ /* 0x004e64000c1e1100 */
[----:B-1----:R-:W-:-:S05]  /*5ce0*/  PRMT R3, R157, 0x8880, RZ ;  /* 0x000088809d037816 */ /* 0x002fca00000000ff */
[----:B------:R-:W-:-:S07]  /*5cf0*/  IMAD R12, R3, R156, RZ ;  /* 0x0000009c030c7224 */ /* 0x000fce00078e02ff */
.L_x_241:
[----:B------:R-:W-:Y:S05]  /*5d00*/  BSYNC B1 ;  /* 0x0000000000017941 */ /* 0x000fea0003800000 */
.L_x_240:
[----:B------:R-:W-:Y:S01]  /*5d10*/  @!P3 IMAD R127, R127, R155, R12 ;  /* 0x0000009b7f7fb224 */ /* 0x000fe200078e020c */
[----:B------:R-:W-:Y:S04]  /*5d20*/  BSSY B1, `(.L_x_242) ;  /* 0x0000006000017945 */ /* 0x000fe80003800000 */
[----:B------:R0:W-:Y:S01]  /*5d30*/  @!P3 STG.E.U8 desc[UR36][R6.64+0xc9], R127 ;  /* 0x0000c97f0600b986 */ /* 0x0001e2000c101124 */
[----:B------:R-:W-:Y:S05]  /*5d40*/  @P5 BRA `(.L_x_243) ;  /* 0x00000000000c5947 */ /* 0x000fea0003800000 */
[----:B--2---:R-:W1:Y:S02]  /*5d50*/  LDG.E.U8 R157, desc[UR36][R8.64+0xd0] ;  /* 0x0000d024089d7981 */ /* 0x004e64000c1e1100 */
[----:B-1----:R-:W-:-:S05]  /*5d60*/  PRMT R3, R157, 0x8880, RZ ;  /* 0x000088809d037816 */ /* 0x002fca00000000ff */
[----:B------:R-:W-:-:S07]  /*5d70*/  IMAD R12, R3, R156, RZ ;  /* 0x0000009c030c7224 */ /* 0x000fce00078e02ff */
.L_x_243:
[----:B------:R-:W-:Y:S05]  /*5d80*/  BSYNC B1 ;  /* 0x0000000000017941 */ /* 0x000fea0003800000 */
.L_x_242:
[----:B-1----:R-:W-:Y:S01]  /*5d90*/  @!P5 IMAD R3, R128, R155, R12 ;  /* 0x0000009b8003d224 */ /* 0x002fe200078e020c */
[----:B------:R-:W-:Y:S04]  /*5da0*/  BSSY B1, `(.L_x_244) ;  /* 0x0000006000017945 */ /* 0x000fe80003800000 */
[----:B------:R1:W-:Y:S01]  /*5db0*/  @!P5 STG.E.U8 desc[UR36][R4.64+0xd0], R3 ;  /* 0x0000d0030400d986 */ /* 0x0003e2000c101124 */
[----:B------:R-:W-:Y:S05]  /*5dc0*/  @P2 BRA `(.L_x_245) ;  /* 0x00000000000c2947 */ /* 0x000fea0003800000 */
[----:B--2---:R-:W1:Y:S02]  /*5dd0*/  LDG.E.U8 R157, desc[UR36][R8.64+0xd1] ;  /* 0x0000d124089d7981 */ /* 0x004e64000c1e1100 */
[----:B-1----:R-:W-:-:S05]  /*5de0*/  PRMT R3, R157, 0x8880, RZ ;  /* 0x000088809d037816 */ /* 0x002fca00000000ff */
[----:B------:R-:W-:-:S07]  /*5df0*/  IMAD R12, R3, R156, RZ ;  /* 0x0000009c030c7224 */ /* 0x000fce00078e02ff */
.L_x_245:
[----:B------:R-:W-:Y:S05]  /*5e00*/  BSYNC B1 ;  /* 0x0000000000017941 */ /* 0x000fea0003800000 */
.L_x_244:
        /* <DEDUP_REMOVED lines=11> */
.L_x_247:
[----:B------:R-:W-:Y:S05]  /*5ec0*/  BSYNC B1 ;  /* 0x0000000000017941 */ /* 0x000fea0003800000 */
.L_x_246:
[----:B-1----:R-:W-:Y:S01]  /*5ed0*/  @!P4 IMAD R3, R130, R155, R12 ;  /* 0x0000009b8203c224 */ /* 0x002fe200078e020c */
[----:B------:R-:W-:Y:S04]  /*5ee0*/  BSSY B1, `(.L_x_248) ;  /* 0x0000006000017945 */ /* 0x000fe80003800000 */
[----:B------:R1:W-:Y:S01]  /*5ef0*/  @!P4 STG.E.U8 desc[UR36][R6.64+0xd0], R3 ;  /* 0x0000d0030600c986 */ /* 0x0003e2000c101124 */
[----:B------:R-:W-:Y:S05]  /*5f00*/  @P3 BRA `(.L_x_249) ;  /* 0x00000000000c3947 */ /* 0x000fea0003800000 */
[----:B--2---:R-:W1:Y:S02]  /*5f10*/  LDG.E.U8 R157, desc[UR36][R10.64+0xd1] ;  /* 0x0000d1240a9d7981 */ /* 0x004e64000c1e1100 */
[----:B-1----:R-:W-:-:S05]  /*5f20*/  PRMT R3, R157, 0x8880, RZ ;  /* 0x000088809d037816 */ /* 0x002fca00000000ff */
[----:B------:R-:W-:-:S07]  /*5f30*/  IMAD R12, R3, R156, RZ ;  /* 0x0000009c030c7224 */ /* 0x000fce00078e02ff */
.L_x_249:
[----:B------:R-:W-:Y:S05]  /*5f40*/  BSYNC B1 ;  /* 0x0000000000017941 */ /* 0x000fea0003800000 */
.L_x_248:
[----:B------:R-:W-:Y:S01]  /*5f50*/  @!P3 IMAD R131, R131, R155, R12 ;  /* 0x0000009b8383b224 */ /* 0x000fe200078e020c */
[----:B------:R-:W-:Y:S04]  /*5f60*/  BSSY B1, `(.L_x_250) ;  /* 0x0000006000017945 */ /* 0x000fe80003800000 */
[----:B------:R0:W-:Y:S01]  /*5f70*/  @!P3 STG.E.U8 desc[UR36][R6.64+0xd1], R131 ;  /* 0x0000d1830600b986 */ /* 0x0001e2000c101124 */
[----:B------:R-:W-:Y:S05]  /*5f80*/  @P5 BRA `(.L_x_251) ;  /* 0x00000000000c5947 */ /* 0x000fea0003800000 */
[----:B--2---:R-:W1:Y:S02]  /*5f90*/  LDG.E.U8 R157, desc[UR36][R8.64+0xd8] ;  /* 0x0000d824089d7981 */ /* 0x004e64000c1e1100 */
[----:B-1----:R-:W-:-:S05]  /*5fa0*/  PRMT R3, R157, 0x8880, RZ ;  /* 0x000088809d037816 */ /* 0x002fca00000000ff */
[----:B------:R-:W-:-:S07]  /*5fb0*/  IMAD R12, R3, R156, RZ ;  /* 0x0000009c030c7224 */ /* 0x000fce00078e02ff */
.L_x_251:
[----:B------:R-:W-:Y:S05]  /*5fc0*/  BSYNC B1 ;  /* 0x0000000000017941 */ /* 0x000fea0003800000 */
.L_x_250:
[----:B-1----:R-:W-:Y:S01]  /*5fd0*/  @!P5 IMAD R3, R132, R155, R12 ;  /* 0x0000009b8403d224 */ /* 0x002fe200078e020c */
[----:B------:R-:W-:Y:S04]  /*5fe0*/  BSSY B1, `(.L_x_252) ;  /* 0x0000006000017945 */ /* 0x000fe80003800000 */
[----:B------:R1:W-:Y:S01]  /*5ff0*/  @!P5 STG.E.U8 desc[UR36][R4.64+0xd8], R3 ;  /* 0x0000d8030400d986 */ /* 0x0003e2000c101124 */
[----:B------:R-:W-:Y:S05]  /*6000*/  @P2 BRA `(.L_x_253) ;  /* 0x00000000000c2947 */ /* 0x000fea0003800000 */
[----:B--2---:R-:W1:Y:S02]  /*6010*/  LDG.E.U8 R157, desc[UR36][R8.64+0xd9] ;  /* 0x0000d924089d7981 */ /* 0x004e64000c1e1100 */
[----:B-1----:R-:W-:-:S05]  /*6020*/  PRMT R3, R157, 0x8880, RZ ;  /* 0x000088809d037816 */ /* 0x002fca00000000ff */
[----:B------:R-:W-:-:S07]  /*6030*/  IMAD R12, R3, R156, RZ ;  /* 0x0000009c030c7224 */ /* 0x000fce00078e02ff */
.L_x_253:
[----:B------:R-:W-:Y:S05]  /*6040*/  BSYNC B1 ;  /* 0x0000000000017941 */ /* 0x000fea0003800000 */
.L_x_252:
        /* <DEDUP_REMOVED lines=11> */
.L_x_255:
[----:B------:R-:W-:Y:S05]  /*6100*/  BSYNC B1 ;  /* 0x0000000000017941 */ /* 0x000fea0003800000 */
.L_x_254:
[----:B-1----:R-:W-:Y:S01]  /*6110*/  @!P4 IMAD R3, R134, R155, R12 ;  /* 0x0000009b8603c224 */ /* 0x002fe200078e020c */
[----:B------:R-:W-:Y:S04]  /*6120*/  BSSY B1, `(.L_x_256) ;  /* 0x0000006000017945 */ /* 0x000fe80003800000 */
[----:B------:R1:W-:Y:S01]  /*6130*/  @!P4 STG.E.U8 desc[UR36][R6.64+0xd8], R3 ;  /* 0x0000d8030600c986 */ /* 0x0003e2000c101124 */
[----:B------:R-:W-:Y:S05]  /*6140*/  @P3 BRA `(.L_x_257) ;  /* 0x00000000000c3947 */ /* 0x000fea0003800000 */
[----:B--2---:R-:W1:Y:S02]  /*6150*/  LDG.E.U8 R157, desc[UR36][R10.64+0xd9] ;  /* 0x0000d9240a9d7981 */ /* 0x004e64000c1e1100 */
[----:B-1----:R-:W-:-:S05]  /*6160*/  PRMT R3, R157, 0x8880, RZ ;  /* 0x000088809d037816 */ /* 0x002fca00000000ff */
[----:B------:R-:W-:-:S07]  /*6170*/  IMAD R12, R3, R156, RZ ;  /* 0x0000009c030c7224 */ /* 0x000fce00078e02ff */
.L_x_257:
[----:B------:R-:W-:Y:S05]  /*6180*/  BSYNC B1 ;  /* 0x0000000000017941 */ /* 0x000fea0003800000 */
.L_x_256:
[----:B------:R-:W-:Y:S01]  /*6190*/  @!P3 IMAD R135, R135, R155, R12 ;  /* 0x0000009b8787b224 */ /* 0x000fe200078e020c */
[----:B------:R-:W-:Y:S04]  /*61a0*/  BSSY B1, `(.L_x_258) ;  /* 0x0000006000017945 */ /* 0x000fe80003800000 */
[----:B------:R0:W-:Y:S01]  /*61b0*/  @!P3 STG.E.U8 desc[UR36][R6.64+0xd9], R135 ;  /* 0x0000d9870600b986 */ /* 0x0001e2000c101124 */
[----:B------:R-:W-:Y:S05]  /*61c0*/  @P5 BRA `(.L_x_259) ;  /* 0x00000000000c5947 */ /* 0x000fea0003800000 */
[----:B--2---:R-:W1:Y:S02]  /*61d0*/  LDG.E.U8 R157, desc[UR36][R8.64+0xe0] ;  /* 0x0000e024089d7981 */ /* 0x004e64000c1e1100 */
[----:B-1----:R-:W-:-:S05]  /*61e0*/  PRMT R3, R157, 0x8880, RZ ;  /* 0x000088809d037816 */ /* 0x002fca00000000ff */
[----:B------:R-:W-:-:S07]  /*61f0*/  IMAD R12, R3, R156, RZ ;  /* 0x0000009c030c7224 */ /* 0x000fce00078e02ff */
.L_x_259:
[----:B------:R-:W-:Y:S05]  /*6200*/  BSYNC B1 ;  /* 0x0000000000017941 */ /* 0x000fea0003800000 */
.L_x_258:
[----:B-1----:R-:W-:Y:S01]  /*6210*/  @!P5 IMAD R3, R136, R155, R12 ;  /* 0x0000009b8803d224 */ /* 0x002fe200078e020c */
[----:B------:R-:W-:Y:S04]  /*6220*/  BSSY B1, `(.L_x_260) ;  /* 0x0000006000017945 */ /* 0x000fe80003800000 */
[----:B------:R1:W-:Y:S01]  /*6230*/  @!P5 STG.E.U8 desc[UR36][R4.64+0xe0], R3 ;  /* 0x0000e0030400d986 */ /* 0x0003e2000c101124 */
[----:B------:R-:W-:Y:S05]  /*6240*/  @P2 BRA `(.L_x_261) ;  /* 0x00000000000c2947 */ /* 0x000fea0003800000 */
[----:B--2---:R-:W1:Y:S02]  /*6250*/  LDG.E.U8 R157, desc[UR36][R8.64+0xe1] ;  /* 0x0000e124089d7981 */ /* 0x004e64000c1e1100 */
[----:B-1----:R-:W-:-:S05]  /*6260*/  PRMT R3, R157, 0x8880, RZ ;  /* 0x000088809d037816 */ /* 0x002fca00000000ff */
[----:B------:R-:W-:-:S07]  /*6270*/  IMAD R12, R3, R156, RZ ;  /* 0x0000009c030c7224 */ /* 0x000fce00078e02ff */
.L_x_261:
[----:B------:R-:W-:Y:S05]  /*6280*/  BSYNC B1 ;  /* 0x0000000000017941 */ /* 0x000fea0003800000 */
.L_x_260:
        /* <DEDUP_REMOVED lines=11> */
.L_x_263:
[----:B------:R-:W-:Y:S05]  /*6340*/  BSYNC B1 ;  /* 0x0000000000017941 */ /* 0x000fea0003800000 */
.L_x_262:
[----:B-1----:R-:W-:Y:S01]  /*6350*/  @!P4 IMAD R3, R138, R155, R12 ;  /* 0x0000009b8a03c224 */ /* 0x002fe200078e020c */
[----:B------:R-:W-:Y:S04]  /*6360*/  BSSY B1, `(.L_x_264) ;  /* 0x0000006000017945 */ /* 0x000fe80003800000 */
[----:B------:R1:W-:Y:S01]  /*6370*/  @!P4 STG.E.U8 desc[UR36][R6.64+0xe0], R3 ;  /* 0x0000e0030600c986 */ /* 0x0003e2000c101124 */
[----:B------:R-:W-:Y:S05]  /*6380*/  @P3 BRA `(.L_x_265) ;  /* 0x00000000000c3947 */ /* 0x000fea0003800000 */
[----:B--2---:R-:W1:Y:S02]  /*6390*/  LDG.E.U8 R157, desc[UR36][R10.64+0xe1] ;  /* 0x0000e1240a9d7981 */ /* 0x004e64000c1e1100 */
[----:B-1----:R-:W-:-:S05]  /*63a0*/  PRMT R3, R157, 0x8880, RZ ;  /* 0x000088809d037816 */ /* 0x002fca00000000ff */
[----:B------:R-:W-:-:S07]  /*63b0*/  IMAD R12, R3, R156, RZ ;  /* 0x0000009c030c7224 */ /* 0x000fce00078e02ff */
.L_x_265:
[----:B------:R-:W-:Y:S05]  /*63c0*/  BSYNC B1 ;  /* 0x0000000000017941 */ /* 0x000fea0003800000 */
.L_x_264:
[----:B------:R-:W-:Y:S01]  /*63d0*/  @!P3 IMAD R139, R139, R155, R12 ;  /* 0x0000009b8b8bb224 */ /* 0x000fe200078e020c */
[----:B------:R-:W-:Y:S04]  /*63e0*/  BSSY B1, `(.L_x_266) ;  /* 0x0000006000017945 */ /* 0x000fe80003800000 */
[----:B------:R0:W-:Y:S01]  /*63f0*/  @!P3 STG.E.U8 desc[UR36][R6.64+0xe1], R139 ;  /* 0x0000e18b0600b986 */ /* 0x0001e2000c101124 */
[----:B------:R-:W-:Y:S05]  /*6400*/  @P5 BRA `(.L_x_267) ;  /* 0x00000000000c5947 */ /* 0x000fea0003800000 */
[----:B--2---:R-:W1:Y:S02]  /*6410*/  LDG.E.U8 R157, desc[UR36][R8.64+0xe8] ;  /* 0x0000e824089d7981 */ /* 0x004e64000c1e1100 */
[----:B-1----:R-:W-:-:S05]  /*6420*/  PRMT R3, R157, 0x8880, RZ ;  /* 0x000088809d037816 */ /* 0x002fca00000000ff */
[----:B------:R-:W-:-:S07]  /*6430*/  IMAD R12, R3, R156, RZ ;  /* 0x0000009c030c7224 */ /* 0x000fce00078e02ff */
.L_x_267:
[----:B------:R-:W-:Y:S05]  /*6440*/  BSYNC B1 ;  /* 0x0000000000017941 */ /* 0x000fea0003800000 */
.L_x_266:
[----:B-1----:R-:W-:Y:S01]  /*6450*/  @!P5 IMAD R3, R140, R155, R12 ;  /* 0x0000009b8c03d224 */ /* 0x002fe200078e020c */
[----:B------:R-:W-:Y:S04]  /*6460*/  BSSY B1, `(.L_x_268) ;  /* 0x0000006000017945 */ /* 0x000fe80003800000 */
[----:B------:R1:W-:Y:S01]  /*6470*/  @!P5 STG.E.U8 desc[UR36][R4.64+0xe8], R3 ;  /* 0x0000e8030400d986 */ /* 0x0003e2000c101124 */
[----:B------:R-:W-:Y:S05]  /*6480*/  @P2 BRA `(.L_x_269) ;  /* 0x00000000000c2947 */ /* 0x000fea0003800000 */
[----:B--2---:R-:W1:Y:S02]  /*6490*/  LDG.E.U8 R157, desc[UR36][R8.64+0xe9] ;  /* 0x0000e924089d7981 */ /* 0x004e64000c1e1100 */
[----:B-1----:R-:W-:-:S05]  /*64a0*/  PRMT R3, R157, 0x8880, RZ ;  /* 0x000088809d037816 */ /* 0x002fca00000000ff */
[----:B------:R-:W-:-:S07]  /*64b0*/  IMAD R12, R3, R156, RZ ;  /* 0x0000009c030c7224 */ /* 0x000fce00078e02ff */
.L_x_269:
[----:B------:R-:W-:Y:S05]  /*64c0*/  BSYNC B1 ;  /* 0x0000000000017941 */ /* 0x000fea0003800000 */
.L_x_268:
        /* <DEDUP_REMOVED lines=11> */
.L_x_271:
[----:B------:R-:W-:Y:S05]  /*6580*/  BSYNC B1 ;  /* 0x0000000000017941 */ /* 0x000fea0003800000 */
.L_x_270:
[----:B-1----:R-:W-:Y:S01]  /*6590*/  @!P4 IMAD R3, R142, R155, R12 ;  /* 0x0000009b8e03c224 */ /* 0x002fe200078e020c */
[----:B------:R-:W-:Y:S04]  /*65a0*/  BSSY B1, `(.L_x_272) ;  /* 0x0000006000017945 */ /* 0x000fe80003800000 */
[----:B------:R1:W-:Y:S01]  /*65b0*/  @!P4 STG.E.U8 desc[UR36][R6.64+0xe8], R3 ;  /* 0x0000e8030600c986 */ /* 0x0003e2000c101124 */
[----:B------:R-:W-:Y:S05]  /*65c0*/  @P3 BRA `(.L_x_273) ;  /* 0x00000000000c3947 */ /* 0x000fea0003800000 */
[----:B--2---:R-:W1:Y:S02]  /*65d0*/  LDG.E.U8 R157, desc[UR36][R10.64+0xe9] ;  /* 0x0000e9240a9d7981 */ /* 0x004e64000c1e1100 */
[----:B-1----:R-:W-:-:S05]  /*65e0*/  PRMT R3, R157, 0x8880, RZ ;  /* 0x000088809d037816 */ /* 0x002fca00000000ff */
[----:B------:R-:W-:-:S07]  /*65f0*/  IMAD R12, R3, R156, RZ ;  /* 0x0000009c030c7224 */ /* 0x000fce00078e02ff */
.L_x_273:
[----:B------:R-:W-:Y:S05]  /*6600*/  BSYNC B1 ;  /* 0x0000000000017941 */ /* 0x000fea0003800000 */
.L_x_272:
[----:B------:R-:W-:Y:S01]  /*6610*/  @!P3 IMAD R143, R143, R155, R12 ;  /* 0x0000009b8f8fb224 */ /* 0x000fe200078e020c */
[----:B------:R-:W-:Y:S04]  /*6620*/  BSSY B1, `(.L_x_274) ;  /* 0x0000006000017945 */ /* 0x000fe80003800000 */
[----:B------:R0:W-:Y:S01]  /*6630*/  @!P3 STG.E.U8 desc[UR36][R6.64+0xe9], R143 ;  /* 0x0000e98f0600b986 */ /* 0x0001e2000c101124 */
[----:B------:R-:W-:Y:S05]  /*6640*/  @P5 BRA `(.L_x_275) ;  /* 0x00000000000c5947 */ /* 0x000fea0003800000 */
[----:B--2---:R-:W1:Y:S02]  /*6650*/  LDG.E.U8 R157, desc[UR36][R8.64+0xf0] ;  /* 0x0000f024089d7981 */ /* 0x004e64000c1e1100 */
[----:B-1----:R-:W-:-:S05]  /*6660*/  PRMT R3, R157, 0x8880, RZ ;  /* 0x000088809d037816 */ /* 0x002fca00000000ff */
[----:B------:R-:W-:-:S07]  /*6670*/  IMAD R12, R3, R156, RZ ;  /* 0x0000009c030c7224 */ /* 0x000fce00078e02ff */
.L_x_275:
[----:B------:R-:W-:Y:S05]  /*6680*/  BSYNC B1 ;  /* 0x0000000000017941 */ /* 0x000fea0003800000 */
.L_x_274:
[----:B-1----:R-:W-:Y:S01]  /*6690*/  @!P5 IMAD R3, R144, R155, R12 ;  /* 0x0000009b9003d224 */ /* 0x002fe200078e020c */
[----:B------:R-:W-:Y:S04]  /*66a0*/  BSSY B1, `(.L_x_276) ;  /* 0x0000006000017945 */ /* 0x000fe80003800000 */
[----:B------:R1:W-:Y:S01]  /*66b0*/  @!P5 STG.E.U8 desc[UR36][R4.64+0xf0], R3 ;  /* 0x0000f0030400d986 */ /* 0x0003e2000c101124 */
[----:B------:R-:W-:Y:S05]  /*66c0*/  @P2 BRA `(.L_x_277) ;  /* 0x00000000000c2947 */ /* 0x000fea0003800000 */
[----:B--2---:R-:W1:Y:S02]  /*66d0*/  LDG.E.U8 R157, desc[UR36][R8.64+0xf1] ;  /* 0x0000f124089d7981 */ /* 0x004e64000c1e1100 */
[----:B-1----:R-:W-:-:S05]  /*66e0*/  PRMT R3, R157, 0x8880, RZ ;  /* 0x000088809d037816 */ /* 0x002fca00000000ff */
[----:B------:R-:W-:-:S07]  /*66f0*/  IMAD R12, R3, R156, RZ ;  /* 0x0000009c030c7224 */ /* 0x000fce00078e02ff */
.L_x_277:
[----:B------:R-:W-:Y:S05]  /*6700*/  BSYNC B1 ;  /* 0x0000000000017941 */ /* 0x000fea0003800000 */
.L_x_276:
[C---:B------:R-:W-:Y:S01]  /*6710*/  ISETP.LT.OR P4, PT, R0.reuse, 0xf1, !P0 ;  /* 0x000000f10000780c */ /* 0x040fe20004781670 */
[----:B------:R-:W-:Y:S01]  /*6720*/  @!P2 IMAD R145, R145, R155, R12 ;  /* 0x0000009b9191a224 */ /* 0x000fe200078e020c */
[----:B------:R-:W-:Y:S01]  /*6730*/  BSSY B1, `(.L_x_278) ;  /* 0x000000a000017945 */ /* 0x000fe20003800000 */
[C---:B------:R-:W-:Y:S02]  /*6740*/  ISETP.LT.OR P3, PT, R0.reuse, 0xf2, !P0 ;  /* 0x000000f20000780c */ /* 0x040fe40004761670 */
        /* <DEDUP_REMOVED lines=8> */
.L_x_279:
[----:B------:R-:W-:Y:S05]  /*67d0*/  BSYNC B1 ;  /* 0x0000000000017941 */ /* 0x000fea0003800000 */
.L_x_278:
[----:B-1----:R-:W-:Y:S01]  /*67e0*/  @!P4 IMAD R3, R146, R155, R12 ;  /* 0x0000009b9203c224 */ /* 0x002fe200078e020c */
[----:B------:R-:W-:Y:S04]  /*67f0*/  BSSY B1, `(.L_x_280) ;  /* 0x0000006000017945 */ /* 0x000fe80003800000 */
[----:B------:R1:W-:Y:S01]  /*6800*/  @!P4 STG.E.U8 desc[UR36][R6.64+0xf0], R3 ;  /* 0x0000f0030600c986 */ /* 0x0003e2000c101124 */
[----:B------:R-:W-:Y:S05]  /*6810*/  @P3 BRA `(.L_x_281) ;  /* 0x00000000000c3947 */ /* 0x000fea0003800000 */
[----:B--2---:R-:W1:Y:S02]  /*6820*/  LDG.E.U8 R157, desc[UR36][R10.64+0xf1] ;  /* 0x0000f1240a9d7981 */ /* 0x004e64000c1e1100 */
[----:B-1----:R-:W-:-:S05]  /*6830*/  PRMT R3, R157, 0x8880, RZ ;  /* 0x000088809d037816 */ /* 0x002fca00000000ff */
[----:B------:R-:W-:-:S07]  /*6840*/  IMAD R12, R3, R156, RZ ;  /* 0x0000009c030c7224 */ /* 0x000fce00078e02ff */
.L_x_281:
[----:B------:R-:W-:Y:S05]  /*6850*/  BSYNC B1 ;  /* 0x0000000000017941 */ /* 0x000fea0003800000 */
.L_x_280:
[----:B------:R-:W-:Y:S01]  /*6860*/  @!P3 IMAD R147, R147, R155, R12 ;  /* 0x0000009b9393b224 */ /* 0x000fe200078e020c */
[----:B------:R-:W-:Y:S04]  /*6870*/  BSSY B1, `(.L_x_282) ;  /* 0x0000006000017945 */ /* 0x000fe80003800000 */
[----:B------:R0:W-:Y:S01]  /*6880*/  @!P3 STG.E.U8 desc[UR36][R6.64+0xf1], R147 ;  /* 0x0000f1930600b986 */ /* 0x0001e2000c101124 */
[----:B------:R-:W-:Y:S05]  /*6890*/  @P2 BRA `(.L_x_283) ;  /* 0x00000000000c2947 */ /* 0x000fea0003800000 */
[----:B--2---:R-:W1:Y:S02]  /*68a0*/  LDG.E.U8 R157, desc[UR36][R8.64+0xf8] ;  /* 0x0000f824089d7981 */ /* 0x004e64000c1e1100 */
[----:B-1----:R-:W-:-:S05]  /*68b0*/  PRMT R3, R157, 0x8880, RZ ;  /* 0x000088809d037816 */ /* 0x002fca00000000ff */
[----:B------:R-:W-:-:S07]  /*68c0*/  IMAD R12, R3, R156, RZ ;  /* 0x0000009c030c7224 */ /* 0x000fce00078e02ff */
.L_x_283:
[----:B------:R-:W-:Y:S05]  /*68d0*/  BSYNC B1 ;  /* 0x0000000000017941 */ /* 0x000fea0003800000 */
.L_x_282:
[----:B-1----:R-:W-:Y:S01]  /*68e0*/  @!P2 IMAD R3, R148, R155, R12 ;  /* 0x0000009b9403a224 */ /* 0x002fe200078e020c */
[----:B------:R-:W-:Y:S04]  /*68f0*/  BSSY B1, `(.L_x_284) ;  /* 0x0000006000017945 */ /* 0x000fe80003800000 */
[----:B------:R1:W-:Y:S01]  /*6900*/  @!P2 STG.E.U8 desc[UR36][R4.64+0xf8], R3 ;  /* 0x0000f8030400a986 */ /* 0x0003e2000c101124 */
[----:B------:R-:W-:Y:S05]  /*6910*/  @P1 BRA `(.L_x_285) ;  /* 0x00000000000c1947 */ /* 0x000fea0003800000 */
[----:B--2---:R-:W1:Y:S02]  /*6920*/  LDG.E.U8 R157, desc[UR36][R8.64+0xf9] ;  /* 0x0000f924089d7981 */ /* 0x004e64000c1e1100 */
[----:B-1----:R-:W-:-:S05]  /*6930*/  PRMT R3, R157, 0x8880, RZ ;  /* 0x000088809d037816 */ /* 0x002fca00000000ff */
[----:B------:R-:W-:-:S07]  /*6940*/  IMAD R12, R3, R156, RZ ;  /* 0x0000009c030c7224 */ /* 0x000fce00078e02ff */
.L_x_285:
[----:B------:R-:W-:Y:S05]  /*6950*/  BSYNC B1 ;  /* 0x0000000000017941 */ /* 0x000fea0003800000 */
.L_x_284:
[----:B------:R-:W-:Y:S01]  /*6960*/  @!P1 IMAD R149, R149, R155, R12 ;  /* 0x0000009b95959224 */ /* 0x000fe200078e020c */
[----:B------:R-:W-:Y:S04]  /*6970*/  BSSY B1, `(.L_x_286) ;  /* 0x0000006000017945 */ /* 0x000fe80003800000 */
[----:B------:R0:W-:Y:S01]  /*6980*/  @!P1 STG.E.U8 desc[UR36][R4.64+0xf9], R149 ;  /* 0x0000f99504009986 */ /* 0x0001e2000c101124 */
[----:B------:R-:W-:Y:S05]  /*6990*/  @P5 BRA `(.L_x_287) ;  /* 0x00000000000c5947 */ /* 0x000fea0003800000 */
[----:B--2---:R-:W1:Y:S02]  /*69a0*/  LDG.E.U8 R157, desc[UR36][R10.64+0xf8] ;  /* 0x0000f8240a9d7981 */ /* 0x004e64000c1e1100 */
[----:B-1----:R-:W-:-:S05]  /*69b0*/  PRMT R3, R157, 0x8880, RZ ;  /* 0x000088809d037816 */ /* 0x002fca00000000ff */
[----:B------:R-:W-:-:S07]  /*69c0*/  IMAD R12, R3, R156, RZ ;  /* 0x0000009c030c7224 */ /* 0x000fce00078e02ff */
.L_x_287:
[----:B------:R-:W-:Y:S05]  /*69d0*/  BSYNC B1 ;  /* 0x0000000000017941 */ /* 0x000fea0003800000 */
.L_x_286:
[----:B-1----:R-:W-:Y:S01]  /*69e0*/  @!P5 IMAD R3, R150, R155, R12 ;  /* 0x0000009b9603d224 */ /* 0x002fe200078e020c */
[----:B------:R-:W-:Y:S01]  /*69f0*/  ISETP.LT.OR P0, PT, R0, 0xfa, !P0 ;  /* 0x000000fa0000780c */ /* 0x000fe20004701670 */
[----:B------:R-:W-:Y:S03]  /*6a00*/  BSSY B1, `(.L_x_288) ;  /* 0x0000006000017945 */ /* 0x000fe60003800000 */
[----:B------:R1:W-:Y:S09]  /*6a10*/  @!P5 STG.E.U8 desc[UR36][R6.64+0xf8], R3 ;  /* 0x0000f8030600d986 */ /* 0x0003f2000c101124 */
[----:B------:R-:W-:Y:S05]  /*6a20*/  @P0 BRA `(.L_x_289) ;  /* 0x00000000000c0947 */ /* 0x000fea0003800000 */
[----:B--2---:R-:W1:Y:S02]  /*6a30*/  LDG.E.U8 R157, desc[UR36][R10.64+0xf9] ;  /* 0x0000f9240a9d7981 */ /* 0x004e64000c1e1100 */
[----:B-1----:R-:W-:-:S05]  /*6a40*/  PRMT R3, R157, 0x8880, RZ ;  /* 0x000088809d037816 */ /* 0x002fca00000000ff */
[----:B------:R-:W-:-:S07]  /*6a50*/  IMAD R12, R3, R156, RZ ;  /* 0x0000009c030c7224 */ /* 0x000fce00078e02ff */
.L_x_289:
[----:B------:R-:W-:Y:S05]  /*6a60*/  BSYNC B1 ;  /* 0x0000000000017941 */ /* 0x000fea0003800000 */
.L_x_288:
[----:B------:R-:W-:Y:S01]  /*6a70*/  IMAD R151, R151, R155, R12 ;  /* 0x0000009b97977224 */ /* 0x000fe200078e020c */
[----:B------:R-:W-:Y:S06]  /*6a80*/  @P0 BRA `(.L_x_290) ;  /* 0x0000001800100947 */ /* 0x000fec0003800000 */
[----:B------:R0:W-:Y:S01]  /*6a90*/  STG.E.U8 desc[UR36][R6.64+0xf9], R151 ;  /* 0x0000f99706007986 */ /* 0x0001e2000c101124 */
[----:B------:R-:W-:Y:S05]  /*6aa0*/  BRA `(.L_x_290) ;  /* 0x0000001800087947 */ /* 0x000fea0003800000 */
.L_x_33:
[C---:B------:R-:W-:Y:S02]  /*6ab0*/  ISETP.GE.AND P1, PT, R162.reuse, 0x1, PT ;  /* 0x00000001a200780c */ /* 0x040fe40003f26270 */
[----:B------:R-:W-:Y:S02]  /*6ac0*/  ISETP.GE.AND P0, PT, R162, 0x9, PT ;  /* 0x00000009a200780c */ /* 0x000fe40003f06270 */
[C---:B------:R-:W-:Y:S02]  /*6ad0*/  ISETP.LT.OR P4, PT, R0.reuse, 0x1, !P1 ;  /* 0x000000010000780c */ /* 0x040fe40004f81670 */
[C---:B------:R-:W-:Y:S02]  /*6ae0*/  ISETP.LT.OR P3, PT, R0.reuse, 0x2, !P1 ;  /* 0x000000020000780c */ /* 0x040fe40004f61670 */
[C---:B------:R-:W-:Y:S02]  /*6af0*/  ISETP.LT.OR P2, PT, R0.reuse, 0x1, !P0 ;  /* 0x000000010000780c */ /* 0x040fe40004741670 */
[----:B------:R-:W-:-:S07]  /*6b00*/  ISETP.LT.OR P5, PT, R0, 0x2, !P0 ;  /* 0x000000020000780c */ /* 0x000fce00047a1670 */
[-C--:B------:R-:W-:Y:S02]  /*6b10*/  @!P4 IMAD R3, R24, R155.reuse, RZ ;  /* 0x0000009b1803c224 */ /* 0x080fe400078e02ff */
[-C--:B------:R-:W-:Y:S02]  /*6b20*/  @!P3 IMAD R25, R25, R155.reuse, RZ ;  /* 0x0000009b1919b224 */ /* 0x080fe400078e02ff */
[-C--:B------:R-:W-:Y:S01]  /*6b30*/  @!P2 IMAD R9, R26, R155.reuse, RZ ;  /* 0x0000009b1a09a224 */ /* 0x080fe200078e02ff */
[----:B------:R0:W-:Y:S01]  /*6b40*/  @!P4 STG.E.U8 desc[UR36][R4.64], R3 ;  /* 0x000000030400c986 */ /* 0x0001e2000c101124 */
[C---:B------:R-:W-:Y:S01]  /*6b50*/  ISETP.LT.OR P4, PT, R0.reuse, 0x9, !P1 ;  /* 0x000000090000780c */ /* 0x040fe20004f81670 */
[----:B------:R-:W-:Y:S02]  /*6b60*/  @!P5 IMAD R27, R27, R155, RZ ;  /* 0x0000009b1b1bd224 */ /* 0x000fe400078e02ff */
[----:B------:R-:W-:Y:S01]  /*6b70*/  @!P3 STG.E.U8 desc[UR36][R4.64+0x1], R25 ;  /* 0x000001190400b986 */ /* 0x000fe2000c101124 */
[----:B------:R-:W-:-:S03]  /*6b80*/  ISETP.LT.OR P3, PT, R0, 0xa, !P1 ;  /* 0x0000000a0000780c */ /* 0x000fc60004f61670 */
[----:B------:R1:W-:Y:S01]  /*6b90*/  @!P2 STG.E.U8 desc[UR36][R6.64], R9 ;  /* 0x000000090600a986 */ /* 0x0003e2000c101124 */
[----:B------:R-:W-:-:S03]  /*6ba0*/  ISETP.LT.OR P2, PT, R0, 0x9, !P0 ;  /* 0x000000090000780c */ /* 0x000fc60004741670 */
[----:B------:R-:W-:Y:S01]  /*6bb0*/  @!P5 STG.E.U8 desc[UR36][R6.64+0x1], R27 ;  /* 0x0000011b0600d986 */ /* 0x000fe2000c101124 */
[----:B------:R-:W-:Y:S01]  /*6bc0*/  ISETP.LT.OR P5, PT, R0, 0xa, !P0 ;  /* 0x0000000a0000780c */ /* 0x000fe200047a1670 */
[----:B------:R-:W-:-:S04]  /*6bd0*/  @!P4 IMAD R11, R28, R155, RZ ;  /* 0x0000009b1c0bc224 */ /* 0x000fc800078e02ff */
[-C--:B------:R-:W-:Y:S01]  /*6be0*/  @!P3 IMAD R29, R29, R155.reuse, RZ ;  /* 0x0000009b1d1db224 */ /* 0x080fe200078e02ff */
[----:B------:R-:W-:Y:S01]  /*6bf0*/  @!P4 STG.E.U8 desc[UR36][R4.64+0x8], R11 ;  /* 0x0000080b0400c986 */ /* 0x000fe2000c101124 */
[----:B------:R-:W-:Y:S02]  /*6c00*/  ISETP.LT.OR P4, PT, R0, 0x11, !P1 ;  /* 0x000000110000780c */ /* 0x000fe40004f81670 */
[-C--:B0-----:R-:W-:Y:S01]  /*6c10*/  @!P2 IMAD R3, R30, R155.reuse, RZ ;  /* 0x0000009b1e03a224 */ /* 0x081fe200078e02ff */
[----:B------:R-:W-:Y:S01]  /*6c20*/  @!P3 STG.E.U8 desc[UR36][R4.64+0x9], R29 ;  /* 0x0000091d0400b986 */ /* 0x000fe2000c101124 */
[C---:B------:R-:W-:Y:S02]  /*6c30*/  ISETP.LT.OR P3, PT, R0.reuse, 0x12, !P1 ;  /* 0x000000120000780c */ /* 0x040fe40004f61670 */
[----:B------:R-:W-:Y:S01]  /*6c40*/  @!P5 IMAD R31, R31, R155, RZ ;  /* 0x0000009b1f1fd224 */ /* 0x000fe200078e02ff */
[----:B------:R0:W-:Y:S01]  /*6c50*/  @!P2 STG.E.U8 desc[UR36][R6.64+0x8], R3 ;  /* 0x000008030600a986 */ /* 0x0001e2000c101124 */
[----:B------:R-:W-:-:S03]  /*6c60*/  ISETP.LT.OR P2, PT, R0, 0x11, !P0 ;  /* 0x000000110000780c */ /* 0x000fc60004741670 */
[----:B------:R-:W-:Y:S01]  /*6c70*/  @!P5 STG.E.U8 desc[UR36][R6.64+0x9], R31 ;  /* 0x0000091f0600d986 */ /* 0x000fe2000c101124 */
[----:B------:R-:W-:Y:S01]  /*6c80*/  ISETP.LT.OR P5, PT, R0, 0x12, !P0 ;  /* 0x000000120000780c */ /* 0x000fe200047a1670 */
[----:B-1----:R-:W-:-:S04]  /*6c90*/  @!P4 IMAD R9, R32, R155, RZ ;  /* 0x0000009b2009c224 */ /* 0x002fc800078e02ff */
        /* <DEDUP_REMOVED lines=301> */
[----:B------:R1:W-:Y:S01]  /*7f70*/  @!P4 STG.E.U8 desc[UR36][R4.64+0xd8], R11 ;  /* 0x0000d80b0400c986 */ /* 0x0003e2000c101124 */
        /* <DEDUP_REMOVED lines=13> */
[-C--:B-1----:R-:W-:Y:S01]  /*8050*/  @!P2 IMAD R11, R138, R155.reuse, RZ ;  /* 0x0000009b8a0ba224 */ /* 0x082fe200078e02ff */
[----:B------:R-:W-:Y:S01]  /*8060*/  @!P3 STG.E.U8 desc[UR36][R4.64+0xe1], R137 ;  /* 0x0000e1890400b986 */ /* 0x000fe2000c101124 */
[C---:B------:R-:W-:Y:S02]  /*8070*/  ISETP.LT.OR P3, PT, R0.reuse, 0xea, !P1 ;  /* 0x000000ea0000780c */ /* 0x040fe40004f61670 */
[----:B------:R-:W-:Y:S01]  /*8080*/  @!P5 IMAD R139, R139, R155, RZ ;  /* 0x0000009b8b8bd224 */ /* 0x000fe200078e02ff */
[----:B------:R1:W-:Y:S01]  /*8090*/  @!P2 STG.E.U8 desc[UR36][R6.64+0xe0], R11 ;  /* 0x0000e00b0600a986 */ /* 0x0003e2000c101124 */
[----:B------:R-:W-:-:S03]  /*80a0*/  ISETP.LT.OR P2, PT, R0, 0xe9, !P0 ;  /* 0x000000e90000780c */ /* 0x000fc60004741670 */
[----:B------:R-:W-:Y:S01]  /*80b0*/  @!P5 STG.E.U8 desc[UR36][R6.64+0xe1], R139 ;  /* 0x0000e18b0600d986 */ /* 0x000fe2000c101124 */
[----:B------:R-:W-:Y:S01]  /*80c0*/  ISETP.LT.OR P5, PT, R0, 0xea, !P0 ;  /* 0x000000ea0000780c */ /* 0x000fe200047a1670 */
[----:B0-----:R-:W-:-:S04]  /*80d0*/  @!P4 IMAD R3, R140, R155, RZ ;  /* 0x0000009b8c03c224 */ /* 0x001fc800078e02ff */
[-C--:B------:R-:W-:Y:S01]  /*80e0*/  @!P3 IMAD R141, R141, R155.reuse, RZ ;  /* 0x0000009b8d8db224 */ /* 0x080fe200078e02ff */
[----:B------:R0:W-:Y:S01]  /*80f0*/  @!P4 STG.E.U8 desc[UR36][R4.64+0xe8], R3 ;  /* 0x0000e8030400c986 */ /* 0x0001e2000c101124 */
[----:B------:R-:W-:Y:S02]  /*8100*/  ISETP.LT.OR P4, PT, R0, 0xf2, !P1 ;  /* 0x000000f20000780c */ /* 0x000fe40004f81670 */
[-C--:B---3--:R-:W-:Y:S01]  /*8110*/  @!P2 IMAD R9, R142, R155.reuse, RZ ;  /* 0x0000009b8e09a224 */ /* 0x088fe200078e02ff */
[----:B------:R-:W-:Y:S01]  /*8120*/  @!P3 STG.E.U8 desc[UR36][R4.64+0xe9], R141 ;  /* 0x0000e98d0400b986 */ /* 0x000fe2000c101124 */
[C---:B------:R-:W-:Y:S02]  /*8130*/  ISETP.LT.OR P3, PT, R0.reuse, 0xf1, !P1 ;  /* 0x000000f10000780c */ /* 0x040fe40004f61670 */
[----:B------:R-:W-:Y:S01]  /*8140*/  @!P5 IMAD R143, R143, R155, RZ ;  /* 0x0000009b8f8fd224 */ /* 0x000fe200078e02ff */
[----:B------:R-:W-:Y:S01]  /*8150*/  @!P2 STG.E.U8 desc[UR36][R6.64+0xe8], R9 ;  /* 0x0000e8090600a986 */ /* 0x000fe2000c101124 */
[----:B------:R-:W-:-:S03]  /*8160*/  ISETP.LT.OR P2, PT, R0, 0xf1, !P0 ;  /* 0x000000f10000780c */ /* 0x000fc60004741670 */
[----:B------:R-:W-:Y:S01]  /*8170*/  @!P5 STG.E.U8 desc[UR36][R6.64+0xe9], R143 ;  /* 0x0000e98f0600d986 */ /* 0x000fe2000c101124 */
[----:B------:R-:W-:Y:S01]  /*8180*/  ISETP.LT.OR P5, PT, R0, 0xf9, !P0 ;  /* 0x000000f90000780c */ /* 0x000fe200047a1670 */
[----:B------:R-:W-:-:S04]  /*8190*/  @!P4 IMAD R145, R145, R155, RZ ;  /* 0x0000009b9191c224 */ /* 0x000fc800078e02ff */
[-C--:B-1----:R-:W-:Y:S01]  /*81a0*/  @!P3 IMAD R11, R144, R155.reuse, RZ ;  /* 0x0000009b900bb224 */ /* 0x082fe200078e02ff */
[----:B------:R-:W-:Y:S01]  /*81b0*/  @!P4 STG.E.U8 desc[UR36][R4.64+0xf1], R145 ;  /* 0x0000f1910400c986 */ /* 0x000fe2000c101124 */
[C---:B------:R-:W-:Y:S02]  /*81c0*/  ISETP.LT.OR P4, PT, R0.reuse, 0xf2, !P0 ;  /* 0x000000f20000780c */ /* 0x040fe40004781670 */
[C---:B------:R-:W-:Y:S01]  /*81d0*/  ISETP.LT.OR P0, PT, R0.reuse, 0xfa, !P0 ;  /* 0x000000fa0000780c */ /* 0x040fe20004701670 */
[----:B------:R1:W-:Y:S01]  /*81e0*/  @!P3 STG.E.U8 desc[UR36][R4.64+0xf0], R11 ;  /* 0x0000f00b0400b986 */ /* 0x0003e2000c101124 */
[----:B------:R-:W-:Y:S01]  /*81f0*/  ISETP.LT.OR P3, PT, R0, 0xf9, !P1 ;  /* 0x000000f90000780c */ /* 0x000fe20004f61670 */
[----:B0-----:R-:W-:Y:S01]  /*8200*/  @!P2 IMAD R3, R146, R155, RZ ;  /* 0x0000009b9203a224 */ /* 0x001fe200078e02ff */
[----:B------:R-:W-:-:S04]  /*8210*/  ISETP.LT.OR P1, PT, R0, 0xfa, !P1 ;  /* 0x000000fa0000780c */ /* 0x000fc80004f21670 */
[----:B------:R0:W-:Y:S03]  /*8220*/  @!P2 STG.E.U8 desc[UR36][R6.64+0xf0], R3 ;  /* 0x0000f0030600a986 */ /* 0x0001e6000c101124 */
[-C--:B------:R-:W-:Y:S02]  /*8230*/  @!P4 IMAD R147, R147, R155.reuse, RZ ;  /* 0x0000009b9393c224 */ /* 0x080fe400078e02ff */
[-C--:B-1----:R-:W-:Y:S02]  /*8240*/  @!P5 IMAD R11, R150, R155.reuse, RZ ;  /* 0x0000009b960bd224 */ /* 0x082fe400078e02ff */
[-C--:B------:R-:W-:Y:S01]  /*8250*/  @!P3 IMAD R9, R148, R155.reuse, RZ ;  /* 0x0000009b9409b224 */ /* 0x080fe200078e02ff */
[----:B------:R0:W-:Y:S01]  /*8260*/  @!P4 STG.E.U8 desc[UR36][R6.64+0xf1], R147 ;  /* 0x0000f1930600c986 */ /* 0x0001e2000c101124 */
[-C--:B------:R-:W-:Y:S02]  /*8270*/  @!P1 IMAD R149, R149, R155.reuse, RZ ;  /* 0x0000009b95959224 */ /* 0x080fe400078e02ff */
[----:B------:R-:W-:Y:S01]  /*8280*/  @!P0 IMAD R151, R151, R155, RZ ;  /* 0x0000009b97978224 */ /* 0x000fe200078e02ff */
[----:B------:R0:W-:Y:S04]  /*8290*/  @!P3 STG.E.U8 desc[UR36][R4.64+0xf8], R9 ;  /* 0x0000f8090400b986 */ /* 0x0001e8000c101124 */
[----:B------:R0:W-:Y:S04]  /*82a0*/  @!P1 STG.E.U8 desc[UR36][R4.64+0xf9], R149 ;  /* 0x0000f99504009986 */ /* 0x0001e8000c101124 */
[----:B------:R0:W-:Y:S04]  /*82b0*/  @!P5 STG.E.U8 desc[UR36][R6.64+0xf8], R11 ;  /* 0x0000f80b0600d986 */ /* 0x0001e8000c101124 */
[----:B------:R0:W-:Y:S02]  /*82c0*/  @!P0 STG.E.U8 desc[UR36][R6.64+0xf9], R151 ;  /* 0x0000f99706008986 */ /* 0x0001e4000c101124 */
.L_x_290:
[----:B------:R-:W-:Y:S05]  /*82d0*/  BSYNC B0 ;  /* 0x0000000000007941 */ /* 0x000fea0003800000 */
.L_x_32:
[----:B------:R-:W-:Y:S01]  /*82e0*/  ULDC UR4, c[0x0][0xc] ;  /* 0x0000030000047ab9 */ /* 0x000fe20000000800 */
[----:B------:R-:W-:Y:S01]  /*82f0*/  ULDC UR5, c[0x0][0x10] ;  /* 0x0000040000057ab9 */ /* 0x000fe20000000800 */
[----:B01----:R-:W0:Y:S01]  /*8300*/  LDC R3, c[0x0][0x14] ;  /* 0x00000500ff037b82 */ /* 0x003e220000000800 */
[----:B------:R-:W-:Y:S01]  /*8310*/  UIMAD.WIDE.U32 UR4, UR4, UR5, URZ ;  /* 0x00000005040472a5 */ /* 0x000fe2000f8e003f */
[----:B------:R-:W-:Y:S01]  /*8320*/  PRMT R0, RZ, 0x7610, R0 ;  /* 0x00007610ff007816 */ /* 0x000fe20000000000 */
[----:B------:R-:W-:Y:S02]  /*8330*/  IMAD.MOV.U32 R153, RZ, RZ, -0x1 ;  /* 0xffffffffff997424 */ /* 0x000fe400078e00ff */
[----:B------:R-:W-:Y:S02]  /*8340*/  IMAD.MOV.U32 R22, RZ, RZ, -0x1 ;  /* 0xffffffffff167424 */ /* 0x000fe400078e00ff */
[----:B0-----:R-:W-:-:S04]  /*8350*/  IMAD.WIDE.U32 R16, R3, UR4, R16 ;  /* 0x0000000403107c25 */ /* 0x001fc8000f8e0010 */
[----:B------:R-:W-:Y:S01]  /*8360*/  IMAD R3, R3, UR5, RZ ;  /* 0x0000000503037c24 */ /* 0x000fe2000f8e02ff */
[----:B------:R-:W-:Y:S02]  /*8370*/  ULDC.64 UR4, c[0x0][0x650] ;  /* 0x0001940000047ab9 */ /* 0x000fe40000000a00 */
[----:B------:R-:W-:Y:S01]  /*8380*/  ISETP.GE.U32.AND P0, PT, R16, UR4, PT ;  /* 0x0000000410007c0c */ /* 0x000fe2000bf06070 */
[----:B------:R-:W-:-:S05]  /*8390*/  IMAD.IADD R17, R17, 0x1, R3 ;  /* 0x0000000111117824 */ /* 0x000fca00078e0203 */
[----:B------:R-:W-:-:S13]  /*83a0*/  ISETP.GE.U32.AND.EX P0, PT, R17, UR5, PT, P0 ;  /* 0x0000000511007c0c */ /* 0x000fda000bf06100 */
[----:B------:R-:W-:Y:S05]  /*83b0*/  @P0 BRA `(.L_x_291) ;  /* 0x0000000400640947 */ /* 0x000fea0003800000 */
[----:B------:R-:W0:Y:S01]  /*83c0*/  S2R R12, SR_CTAID.X ;  /* 0x00000000000c7919 */ /* 0x000e220000002500 */
[----:B------:R-:W1:Y:S01]  /*83d0*/  LDC.64 R10, c[0x0][0x628] ;  /* 0x00018a00ff0a7b82 */ /* 0x000e620000000a00 */
[----:B------:R-:W-:Y:S01]  /*83e0*/  ULDC UR4, c[0x0][0x150] ;  /* 0x0000540000047ab9 */ /* 0x000fe20000000800 */
[----:B------:R-:W-:Y:S01]  /*83f0*/  IMAD.MOV.U32 R8, RZ, RZ, R16 ;  /* 0x000000ffff087224 */ /* 0x000fe200078e0010 */
[----:B------:R-:W0:Y:S01]  /*8400*/  S2R R24, SR_CTAID.Y ;  /* 0x0000000000187919 */ /* 0x000e220000002600 */
[----:B------:R-:W-:-:S04]  /*8410*/  IMAD.MOV.U32 R9, RZ, RZ, R17 ;  /* 0x000000ffff097224 */ /* 0x000fc800078e0011 */
[----:B------:R-:W2:Y:S08]  /*8420*/  LDC R21, c[0x0][0x144] ;  /* 0x00005100ff157b82 */ /* 0x000eb00000000800 */
[----:B------:R-:W2:Y:S08]  /*8430*/  LDC R0, c[0x0][0x630] ;  /* 0x00018c00ff007b82 */ /* 0x000eb00000000800 */
[----:B------:R-:W2:Y:S01]  /*8440*/  LDC.64 R14, c[0x0][0x620] ;  /* 0x00018800ff0e7b82 */ /* 0x000ea20000000a00 */
[----:B-1----:R-:W-:-:S04]  /*8450*/  ISETP.NE.U32.AND P0, PT, R10, RZ, PT ;  /* 0x000000ff0a00720c */ /* 0x002fc80003f05070 */
[----:B------:R-:W-:Y:S02]  /*8460*/  ISETP.NE.AND.EX P0, PT, R11, RZ, PT, P0 ;  /* 0x000000ff0b00720c */ /* 0x000fe40003f05300 */
[----:B0-----:R-:W-:-:S05]  /*8470*/  I2FP.F32.U32 R3, R12 ;  /* 0x0000000c00037245 */ /* 0x001fca0000201000 */
[----:B------:R-:W-:-:S04]  /*8480*/  FMUL R3, R3, UR4 ;  /* 0x0000000403037c20 */ /* 0x000fc80008400000 */
[----:B------:R0:W1:Y:S02]  /*8490*/  F2I.U32.TRUNC.NTZ R20, R3 ;  /* 0x0000000300147305 */ /* 0x000064000020f000 */
[----:B------:R-:W-:Y:S05]  /*84a0*/  @!P0 BRA `(.L_x_292) ;  /* 0x0000000000288947 */ /* 0x000fea0003800000 */
[----:B0-----:R-:W0:Y:S02]  /*84b0*/  LDC R3, c[0x0][0x634] ;  /* 0x00018d00ff037b82 */ /* 0x001e240000000800 */
[----:B0-----:R-:W-:-:S05]  /*84c0*/  IADD3 R3, P0, R16, R3, RZ ;  /* 0x0000000310037210 */ /* 0x001fca0007f1e0ff */
[----:B------:R-:W-:-:S04]  /*84d0*/  IMAD.X R13, RZ, RZ, R17, P0 ;  /* 0x000000ffff0d7224 */ /* 0x000fc800000e0611 */
[----:B---3--:R-:W-:-:S04]  /*84e0*/  IMAD.WIDE.U32 R4, R13, R10, RZ ;  /* 0x0000000a0d047225 */ /* 0x008fc800078e00ff */
[----:B----4-:R-:W-:-:S04]  /*84f0*/  IMAD.WIDE.U32 R6, P0, R3, R11, R4 ;  /* 0x0000000b03067225 */ /* 0x010fc80007800004 */
[----:B------:R-:W-:-:S04]  /*8500*/  IMAD.WIDE.U32 R4, R3, R10, RZ ;  /* 0x0000000a03047225 */ /* 0x000fc800078e00ff */
[----:B------:R-:W-:Y:S01]  /*8510*/  IMAD.X R9, RZ, RZ, RZ, P0 ;  /* 0x000000ffff097224 */ /* 0x000fe200000e06ff */
[----:B------:R-:W-:Y:S01]  /*8520*/  IADD3 RZ, P0, R5, R6, RZ ;  /* 0x0000000605ff7210 */ /* 0x000fe20007f1e0ff */
[----:B------:R-:W-:-:S04]  /*8530*/  IMAD.MOV.U32 R8, RZ, RZ, R7 ;  /* 0x000000ffff087224 */ /* 0x000fc800078e0007 */
[----:B------:R-:W-:-:S08]  /*8540*/  IMAD.WIDE.U32.X R8, R13, R11, R8, P0 ;  /* 0x0000000b0d087225 */ /* 0x000fd000000e0408 */
.L_x_292:
[----:B------:R-:W3:Y:S01]  /*8550*/  LDC.64 R28, c[0x0][0x640] ;  /* 0x00019000ff1c7b82 */ /* 0x000ee20000000a00 */
[-CC-:B--2---:R-:W-:Y:S01]  /*8560*/  SHF.R.U64 R22, R8, R0.reuse, R9.reuse ;  /* 0x0000000008167219 */ /* 0x184fe20000001209 */
[----:B-1----:R-:W-:Y:S01]  /*8570*/  IMAD.MOV R20, RZ, RZ, -R20 ;  /* 0x000000ffff147224 */ /* 0x002fe200078e0a14 */
[----:B------:R-:W-:Y:S01]  /*8580*/  SHF.R.U32.HI R0, RZ, R0, R9 ;  /* 0x00000000ff007219 */ /* 0x000fe20000011609 */
[----:B------:R-:W-:Y:S01]  /*8590*/  ULDC UR4, c[0x0][0x154] ;  /* 0x0000550000047ab9 */ /* 0x000fe20000000800 */
[----:B0-----:R-:W-:Y:S01]  /*85a0*/  IADD3 R3, P0, RZ, -R22, RZ ;  /* 0x80000016ff037210 */ /* 0x001fe20007f1e0ff */
[----:B------:R-:W-:Y:S02]  /*85b0*/  IMAD R21, R21, R20, R12 ;  /* 0x0000001415157224 */ /* 0x000fe400078e020c */
[----:B----4-:R-:W0:Y:S01]  /*85c0*/  LDC R6, c[0x0][0x618] ;  /* 0x00018600ff067b82 */ /* 0x010e220000000800 */
[----:B------:R-:W-:Y:S02]  /*85d0*/  IMAD.MOV.U32 R7, RZ, RZ, 0x1 ;  /* 0x00000001ff077424 */ /* 0x000fe400078e00ff */
[----:B---3--:R-:W-:-:S04]  /*85e0*/  IMAD.X R5, RZ, RZ, ~R0, P0 ;  /* 0x000000ffff057224 */ /* 0x008fc800000e0e00 */
[-C--:B------:R-:W-:Y:S01]  /*85f0*/  IMAD R0, R5, R14.reuse, RZ ;  /* 0x0000000e05007224 */ /* 0x080fe200078e02ff */
[----:B------:R-:W1:Y:S01]  /*8600*/  LDC R8, c[0x0][0x608] ;  /* 0x00018200ff087b82 */ /* 0x000e620000000800 */
[----:B------:R-:W-:-:S04]  /*8610*/  IMAD.WIDE.U32 R4, R3, R14, R16 ;  /* 0x0000000e03047225 */ /* 0x000fc800078e0010 */
[----:B------:R-:W-:Y:S01]  /*8620*/  IMAD R3, R3, R15, R0 ;  /* 0x0000000f03037224 */ /* 0x000fe200078e0200 */
[----:B------:R-:W-:Y:S02]  /*8630*/  I2FP.F32.U32 R0, R24 ;  /* 0x0000001800007245 */ /* 0x000fe40000201000 */
[----:B------:R-:W2:Y:S01]  /*8640*/  LDC R26, c[0x0][0x658] ;  /* 0x00019600ff1a7b82 */ /* 0x000ea20000000800 */
[----:B------:R-:W-:Y:S01]  /*8650*/  IMAD.IADD R3, R5, 0x1, R3 ;  /* 0x0000000105037824 */ /* 0x000fe200078e0203 */
[----:B------:R-:W-:Y:S01]  /*8660*/  ISETP.NE.U32.AND P0, PT, R28, RZ, PT ;  /* 0x000000ff1c00720c */ /* 0x000fe20003f05070 */
[----:B------:R-:W-:Y:S01]  /*8670*/  FMUL R0, R0, UR4 ;  /* 0x0000000400007c20 */ /* 0x000fe20008400000 */
[----:B------:R-:W-:Y:S02]  /*8680*/  IMAD.MOV.U32 R5, RZ, RZ, -0x1 ;  /* 0xffffffffff057424 */ /* 0x000fe400078e00ff */
[----:B------:R-:W-:Y:S01]  /*8690*/  ISETP.NE.AND.EX P0, PT, R29, RZ, PT, P0 ;  /* 0x000000ff1d00720c */ /* 0x000fe20003f05300 */
[----:B------:R3:W4:Y:S01]  /*86a0*/  F2I.U32.TRUNC.NTZ R13, R0 ;  /* 0x00000000000d7305 */ /* 0x000722000020f000 */
[----:B------:R-:W3:Y:S01]  /*86b0*/  LDC R15, c[0x0][0x148] ;  /* 0x00005200ff0f7b82 */ /* 0x000ee20000000800 */
[----:B0-----:R-:W-:-:S02]  /*86c0*/  SHF.R.U64 R12, R4, R6, R3 ;  /* 0x00000006040c7219 */ /* 0x001fc40000001203 */
[----:B------:R-:W-:-:S05]  /*86d0*/  SHF.R.U32.HI R3, RZ, R6, R3 ;  /* 0x00000006ff037219 */ /* 0x000fca0000011603 */
[----:B------:R-:W0:Y:S01]  /*86e0*/  LDC R20, c[0x0][0x600] ;  /* 0x00018000ff147b82 */ /* 0x000e220000000800 */
[-CC-:B-1----:R-:W-:Y:S02]  /*86f0*/  SHF.R.U64 R10, R12, R8.reuse, R3.reuse ;  /* 0x000000080c0a7219 */ /* 0x182fe40000001203 */
[----:B------:R-:W-:-:S05]  /*8700*/  SHF.R.U32.HI R3, RZ, R8, R3 ;  /* 0x00000008ff037219 */ /* 0x000fca0000011603 */
[----:B------:R-:W1:Y:S01]  /*8710*/  LDC R27, c[0x0][0x648] ;  /* 0x00019200ff1b7b82 */ /* 0x000e620000000800 */
[-C--:B--2---:R-:W-:Y:S02]  /*8720*/  SHF.L.U32 R4, R5, R26.reuse, RZ ;  /* 0x0000001a05047219 */ /* 0x084fe400000006ff */
[--C-:B------:R-:W-:Y:S02]  /*8730*/  SHF.R.U64 R14, R10, R26, R3.reuse ;  /* 0x0000001a0a0e7219 */ /* 0x100fe40000001203 */
[----:B------:R-:W-:Y:S02]  /*8740*/  LOP3.LUT R25, RZ, R4, RZ, 0x33, !PT ;  /* 0x00000004ff197212 */ /* 0x000fe400078e33ff */
[-C--:B------:R-:W-:Y:S01]  /*8750*/  SHF.R.U32.HI R5, RZ, R26.reuse, R3 ;  /* 0x0000001aff057219 */ /* 0x080fe20000011603 */
[----:B------:R-:W2:Y:S01]  /*8760*/  LDC R30, c[0x0][0x638] ;  /* 0x00018e00ff1e7b82 */ /* 0x000ea20000000800 */
[----:B------:R-:W-:Y:S01]  /*8770*/  SHF.L.U32 R154, R7, R26, RZ ;  /* 0x0000001a079a7219 */ /* 0x000fe200000006ff */
[----:B------:R-:W-:-:S06]  /*8780*/  IMAD.MOV.U32 R4, RZ, RZ, R14 ;  /* 0x000000ffff047224 */ /* 0x000fcc00078e000e */
[----:B------:R-:W0:Y:S01]  /*8790*/  LDC R31, c[0x0][0x610] ;  /* 0x00018400ff1f7b82 */ /* 0x000e220000000800 */
[----:B----4-:R-:W-:Y:S05]  /*87a0*/  @!P0 BRA `(.L_x_293) ;  /* 0x0000000000288947 */ /* 0x010fea0003800000 */
        /* <DEDUP_REMOVED lines=10> */
.L_x_293:
[----:B------:R-:W-:Y:S01]  /*8850*/  ISETP.NE.AND P0, PT, R2, 0x1, PT ;  /* 0x000000010200780c */ /* 0x000fe20003f05270 */
[----:B0-----:R-:W-:Y:S01]  /*8860*/  VIADD R7, R20, 0xffffffff ;  /* 0xffffffff14077836 */ /* 0x001fe20000000000 */
[----:B-1-3--:R-:W-:Y:S01]  /*8870*/  SHF.R.U64 R0, R4, R27, R5 ;  /* 0x0000001b04007219 */ /* 0x00afe20000001205 */
[----:B------:R-:W-:Y:S01]  /*8880*/  IMAD.MOV R13, RZ, RZ, -R13 ;  /* 0x000000ffff0d7224 */ /* 0x000fe200078e0a0d */
[----:B------:R-:W-:Y:S01]  /*8890*/  LOP3.LUT R5, R10, R25, RZ, 0xc0, !PT ;  /* 0x000000190a057212 */ /* 0x000fe200078ec0ff */
[----:B------:R-:W-:Y:S02]  /*88a0*/  IMAD.MOV.U32 R4, RZ, RZ, 0x1 ;  /* 0x00000001ff047424 */ /* 0x000fe400078e00ff */
[----:B------:R-:W-:Y:S02]  /*88b0*/  IMAD.MOV R3, RZ, RZ, -R0 ;  /* 0x000000ffff037224 */ /* 0x000fe400078e0a00 */
[----:B------:R-:W-:Y:S01]  /*88c0*/  IMAD R154, R154, R0, R5 ;  /* 0x000000009a9a7224 */ /* 0x000fe200078e0205 */
[----:B------:R-:W-:Y:S01]  /*88d0*/  LOP3.LUT R5, R12, R7, RZ, 0xc0, !PT ;  /* 0x000000070c057212 */ /* 0x000fe200078ec0ff */
[----:B--2---:R-:W-:-:S02]  /*88e0*/  IMAD R0, R3, R30, R14 ;  /* 0x0000001e03007224 */ /* 0x004fc400078e020e */
[----:B------:R-:W-:Y:S02]  /*88f0*/  @P0 IMAD R21, R15, R13, R24 ;  /* 0x0000000d0f150224 */ /* 0x000fe400078e0218 */
[----:B------:R-:W-:Y:S01]  /*8900*/  IMAD R3, R0, R20, R5 ;  /* 0x0000001400037224 */ /* 0x000fe200078e0205 */
[----:B------:R-:W-:Y:S01]  /*8910*/  PRMT R0, R4, 0x7610, R0 ;  /* 0x0000761004007816 */ /* 0x000fe20000000000 */
[----:B------:R-:W-:-:S05]  /*8920*/  IMAD R154, R154, R31, R21 ;  /* 0x0000001f9a9a7224 */ /* 0x000fca00078e0215 */
[----:B------:R-:W-:Y:S02]  /*8930*/  SEL R153, R3, R154, !P0 ;  /* 0x0000009a03997207 */ /* 0x000fe40004000000 */
[----:B------:R-:W-:-:S07]  /*8940*/  SEL R154, R154, R3, !P0 ;  /* 0x000000039a9a7207 */ /* 0x000fce0004000000 */
.L_x_291:
[----:B------:R-:W-:-:S13]  /*8950*/  LOP3.LUT P0, RZ, R0, 0xff, RZ, 0xc0, !PT ;  /* 0x000000ff00ff7812 */ /* 0x000fda000780c0ff */
[----:B------:R-:W-:Y:S05]  /*8960*/  @P0 BRA `(.L_x_294) ;  /* 0xffffff8800200947 */ /* 0x000fea000383ffff */
[----:B------:R-:W-:Y:S05]  /*8970*/  EXIT ;  /* 0x000000000000794d */ /* 0x000fea0003800000 */
.L_x_7:
[----:B0-----:R-:W-:Y:S01]  /*8980*/  ULDC.64 UR4, c[0x0][0x650] ;  /* 0x0001940000047ab9 */ /* 0x001fe20000000a00 */
        /* <DEDUP_REMOVED lines=25> */
.L_x_296:
[----:B------:R-:W0:Y:S01]  /*8b20*/  LDC.64 R28, c[0x0][0x640] ;  /* 0x00019000ff1c7b82 */ /* 0x000e220000000a00 */
[-CC-:B------:R-:W-:Y:S01]  /*8b30*/  SHF.R.U64 R22, R12, R6.reuse, R13.reuse ;  /* 0x000000060c167219 */ /* 0x180fe2000000120d */
[----:B------:R-:W-:Y:S01]  /*8b40*/  IMAD.MOV.U32 R30, RZ, RZ, 0x1 ;  /* 0x00000001ff1e7424 */ /* 0x000fe200078e00ff */
[----:B------:R-:W-:Y:S02]  /*8b50*/  SHF.R.U32.HI R6, RZ, R6, R13 ;  /* 0x00000006ff067219 */ /* 0x000fe4000001160d */
        /* <DEDUP_REMOVED lines=8> */
[----:B------:R-:W-:Y:S01]  /*8be0*/  IMAD.IADD R9, R9, 0x1, R11 ;  /* 0x0000000109097824 */ /* 0x000fe200078e020b */
[----:B0-----:R-:W-:-:S04]  /*8bf0*/  ISETP.NE.U32.AND P0, PT, R28, RZ, PT ;  /* 0x000000ff1c00720c */ /* 0x001fc80003f05070 */
[----:B------:R-:W-:Y:S02]  /*8c00*/  ISETP.NE.AND.EX P0, PT, R29, RZ, PT, P0 ;  /* 0x000000ff1d00720c */ /* 0x000fe40003f05300 */
[----:B------:R-:W0:Y:S01]  /*8c10*/  LDC R20, c[0x0][0x600] ;  /* 0x00018000ff147b82 */ /* 0x000e220000000800 */
[-CC-:B-1----:R-:W-:Y:S01]  /*8c20*/  SHF.R.U64 R14, R8, R10.reuse, R9.reuse ;  /* 0x0000000a080e7219 */ /* 0x182fe20000001209 */
[----:B------:R-:W-:Y:S01]  /*8c30*/  IMAD.MOV.U32 R8, RZ, RZ, -0x1 ;  /* 0xffffffffff087424 */ /* 0x000fe200078e00ff */
[----:B------:R-:W-:-:S05]  /*8c40*/  SHF.R.U32.HI R9, RZ, R10, R9 ;  /* 0x0000000aff097219 */ /* 0x000fca0000011609 */
[----:B------:R-:W1:Y:S01]  /*8c50*/  LDC R24, c[0x0][0x648] ;  /* 0x00019200ff187b82 */ /* 0x000e620000000800 */
[-CC-:B--2---:R-:W-:Y:S02]  /*8c60*/  SHF.R.U64 R23, R14, R12.reuse, R9.reuse ;  /* 0x0000000c0e177219 */ /* 0x184fe40000001209 */
[----:B------:R-:W-:-:S05]  /*8c70*/  SHF.R.U32.HI R6, RZ, R12, R9 ;  /* 0x0000000cff067219 */ /* 0x000fca0000011609 */
[----:B------:R-:W2:Y:S01]  /*8c80*/  LDC R26, c[0x0][0x638] ;  /* 0x00018e00ff1a7b82 */ /* 0x000ea20000000800 */
[-C--:B---3--:R-:W-:Y:S02]  /*8c90*/  SHF.L.U32 R8, R8, R27.reuse, RZ ;  /* 0x0000001b08087219 */ /* 0x088fe400000006ff */
[-CC-:B------:R-:W-:Y:S02]  /*8ca0*/  SHF.R.U64 R25, R23, R27.reuse, R6.reuse ;  /* 0x0000001b17197219 */ /* 0x180fe40000001206 */
[----:B------:R-:W-:Y:S02]  /*8cb0*/  LOP3.LUT R32, RZ, R8, RZ, 0x33, !PT ;  /* 0x00000008ff207212 */ /* 0x000fe400078e33ff */
[----:B------:R-:W-:Y:S01]  /*8cc0*/  SHF.R.U32.HI R9, RZ, R27, R6 ;  /* 0x0000001bff097219 */ /* 0x000fe20000011606 */
[----:B------:R-:W3:Y:S01]  /*8cd0*/  LDC R31, c[0x0][0x610] ;  /* 0x00018400ff1f7b82 */ /* 0x000ee20000000800 */
[----:B------:R-:W-:Y:S01]  /*8ce0*/  IMAD.MOV.U32 R8, RZ, RZ, R25 ;  /* 0x000000ffff087224 */ /* 0x000fe200078e0019 */
[----:B------:R-:W-:Y:S06]  /*8cf0*/  @!P0 BRA `(.L_x_297) ;  /* 0x0000000000288947 */ /* 0x000fec0003800000 */
        /* <DEDUP_REMOVED lines=10> */
.L_x_297:
[----:B------:R-:W-:Y:S01]  /*8da0*/  ISETP.NE.AND P0, PT, R2, 0x1, PT ;  /* 0x000000010200780c */ /* 0x000fe20003f05270 */
[----:B------:R-:W-:Y:S01]  /*8db0*/  IMAD.MOV.U32 R13, RZ, RZ, R22 ;  /* 0x000000ffff0d7224 */ /* 0x000fe200078e0016 */
[----:B-1----:R-:W-:Y:S01]  /*8dc0*/  SHF.R.U64 R6, R8, R24, R9 ;  /* 0x0000001808067219 */ /* 0x002fe20000001209 */
[----:B0-----:R-:W-:Y:S01]  /*8dd0*/  VIADD R9, R20, 0xffffffff ;  /* 0xffffffff14097836 */ /* 0x001fe20000000000 */
[----:B------:R-:W-:Y:S02]  /*8de0*/  SHF.L.U32 R30, R30, R27, RZ ;  /* 0x0000001b1e1e7219 */ /* 0x000fe400000006ff */
[----:B------:R-:W-:Y:S01]  /*8df0*/  LOP3.LUT R5, R23, R32, RZ, 0xc0, !PT ;  /* 0x0000002017057212 */ /* 0x000fe200078ec0ff */
[----:B------:R-:W-:-:S04]  /*8e00*/  IMAD.MOV R8, RZ, RZ, -R6 ;  /* 0x000000ffff087224 */ /* 0x000fc800078e0a06 */
[----:B------:R-:W-:Y:S01]  /*8e10*/  IMAD R6, R30, R6, R5 ;  /* 0x000000061e067224 */ /* 0x000fe200078e0205 */
[----:B------:R-:W-:Y:S01]  /*8e20*/  LOP3.LUT R5, R14, R9, RZ, 0xc0, !PT ;  /* 0x000000090e057212 */ /* 0x000fe200078ec0ff */
[----:B------:R-:W-:Y:S02]  /*8e30*/  @P0 IMAD R3, R7, R21, R4 ;  /* 0x0000001507030224 */ /* 0x000fe400078e0204 */
[----:B--2---:R-:W-:Y:S02]  /*8e40*/  IMAD R4, R8, R26, R25 ;  /* 0x0000001a08047224 */ /* 0x004fe400078e0219 */
[----:B---3--:R-:W-:Y:S02]  /*8e50*/  IMAD R3, R6, R31, R3 ;  /* 0x0000001f06037224 */ /* 0x008fe400078e0203 */
[----:B------:R-:W-:Y:S02]  /*8e60*/  IMAD R4, R4, R20, R5 ;  /* 0x0000001404047224 */ /* 0x000fe400078e0205 */
[----:B------:R-:W-:-:S03]  /*8e70*/  IMAD.MOV.U32 R6, RZ, RZ, 0x1 ;  /* 0x00000001ff067424 */ /* 0x000fc600078e00ff */
[----:B------:R-:W-:Y:S02]  /*8e80*/  SEL R20, R4, R3, !P0 ;  /* 0x0000000304147207 */ /* 0x000fe40004000000 */
[----:B------:R-:W-:-:S07]  /*8e90*/  SEL R12, R3, R4, !P0 ;  /* 0x00000004030c7207 */ /* 0x000fce0004000000 */
.L_x_295:
[----:B------:R-:W-:-:S08]  /*8ea0*/  NOP ;  /* 0x0000000000007918 */ /* 0x000fd00000000000 */
[----:B------:R-:W0:-:S00]  /*8eb0*/  USETMAXREG.DEALLOC.CTAPOOL 0x28 ;  /* 0x00000028000079c8 */ /* 0x000e0000080e0500 */
[----:B0-----:R-:W-:-:S13]  /*8ec0*/  ISETP.NE.AND P0, PT, R0, RZ, PT ;  /* 0x000000ff0000720c */ /* 0x001fda0003f05270 */
[----:B------:R-:W-:Y:S05]  /*8ed0*/  @P0 EXIT ;  /* 0x000000000000094d */ /* 0x000fea0003800000 */
[----:B------:R-:W-:Y:S01]  /*8ee0*/  LOP3.LUT P0, RZ, R6, 0xff, RZ, 0xc0, !PT ;  /* 0x000000ff06ff7812 */ /* 0x000fe2000780c0ff */
[----:B------:R-:W-:Y:S02]  /*8ef0*/  IMAD.MOV.U32 R10, RZ, RZ, 0x1 ;  /* 0x00000001ff0a7424 */ /* 0x000fe400078e00ff */
[----:B------:R-:W-:-:S10]  /*8f00*/  IMAD.MOV.U32 R9, RZ, RZ, RZ ;  /* 0x000000ffff097224 */ /* 0x000fd400078e00ff */
[----:B------:R-:W-:Y:S05]  /*8f10*/  @!P0 BRA `(.L_x_298) ;  /* 0x0000000c00808947 */ /* 0x000fea0003800000 */
[----:B------:R-:W0:Y:S01]  /*8f20*/  LDC R0, c[0x0][0x28c] ;  /* 0x0000a300ff007b82 */ /* 0x000e220000000800 */
[----:B------:R-:W-:Y:S01]  /*8f30*/  ULDC UR5, c[0x0][0x658] ;  /* 0x0001960000057ab9 */ /* 0x000fe20000000800 */
[----:B------:R-:W-:Y:S01]  /*8f40*/  UMOV UR11, 0xffffffff ;  /* 0xffffffff000b7882 */ /* 0x000fe20000000000 */
[----:B------:R-:W-:Y:S01]  /*8f50*/  UMOV UR15, 0x1 ;  /* 0x00000001000f7882 */ /* 0x000fe20000000000 */
[----:B------:R-:W-:Y:S01]  /*8f60*/  USHF.L.U32 UR11, UR11, UR5, URZ ;  /* 0x000000050b0b7299 */ /* 0x000fe2000800063f */
[----:B------:R-:W-:Y:S01]  /*8f70*/  BSSY B0, `(.L_x_298) ;  /* 0x00000da000007945 */ /* 0x000fe20003800000 */
[----:B------:R-:W-:Y:S01]  /*8f80*/  ULDC UR9, c[0x0][0xc] ;  /* 0x0000030000097ab9 */ /* 0x000fe20000000800 */
[----:B------:R-:W-:Y:S01]  /*8f90*/  ULDC UR12, c[0x0][0x10] ;  /* 0x00000400000c7ab9 */ /* 0x000fe20000000800 */
[----:B------:R-:W1:Y:S01]  /*8fa0*/  S2UR UR8, SR_CgaCtaId ;  /* 0x00000000000879c3 */ /* 0x000e620000008800 */
[----:B------:R-:W-:Y:S01]  /*8fb0*/  USHF.L.U32 UR5, UR15, UR5, URZ ;  /* 0x000000050f057299 */ /* 0x000fe2000800063f */
[----:B------:R-:W-:Y:S01]  /*8fc0*/  LOP3.LUT R11, R19, 0x2, RZ, 0xfc, !PT ;  /* 0x00000002130b7812 */ /* 0x000fe200078efcff */
[----:B------:R-:W-:Y:S01]  /*8fd0*/  IMAD.MOV.U32 R10, RZ, RZ, 0x1 ;  /* 0x00000001ff0a7424 */ /* 0x000fe200078e00ff */
[----:B------:R-:W-:Y:S01]  /*8fe0*/  ULDC UR4, c[0x0][0x600] ;  /* 0x0001800000047ab9 */ /* 0x000fe20000000800 */
[----:B------:R-:W-:Y:S01]  /*8ff0*/  IMAD.MOV.U32 R9, RZ, RZ, RZ ;  /* 0x000000ffff097224 */ /* 0x000fe200078e00ff */
[----:B------:R-:W-:Y:S01]  /*9000*/  UMOV UR20, 0x5 ;  /* 0x0000000500147882 */ /* 0x000fe20000000000 */
[----:B------:R-:W-:Y:S01]  /*9010*/  UIADD3 UR4, UR4, -0x1, URZ ;  /* 0xffffffff04047890 */ /* 0x000fe2000fffe03f */
[----:B------:R-:W-:Y:S01]  /*9020*/  ULDC.64 UR28, c[0x0][0x198] ;  /* 0x00006600001c7ab9 */ /* 0x000fe20000000a00 */
[----:B0-----:R-:W-:-:S05]  /*9030*/  VIADD R0, R0, 0x7f ;  /* 0x0000007f00007836 */ /* 0x001fca0000000000 */
[----:B------:R-:W-:Y:S01]  /*9040*/  SHF.R.S32.HI R3, RZ, 0x1f, R0 ;  /* 0x0000001fff037819 */ /* 0x000fe20000011400 */
[----:B-1----:R-:W-:-:S03]  /*9050*/  ULOP3.LUT UR10, UR8, 0x1, URZ, 0xc0, !UPT ;  /* 0x00000001080a7892 */ /* 0x002fc6000f8ec03f */
[----:B------:R-:W-:Y:S01]  /*9060*/  LEA.HI R3, R3, R0, RZ, 0x7 ;  /* 0x0000000003037211 */ /* 0x000fe200078f38ff */
[----:B------:R-:W-:Y:S01]  /*9070*/  USHF.L.U32 UR7, UR8, 0xe, URZ ;  /* 0x0000000e08077899 */ /* 0x000fe2000800063f */
[----:B------:R-:W-:Y:S01]  /*9080*/  IMAD.MOV.U32 R0, RZ, RZ, 0x1 ;  /* 0x00000001ff007424 */ /* 0x000fe200078e00ff */
[----:B------:R-:W-:Y:S01]  /*9090*/  USHF.R.U32.HI UR27, URZ, 0x1, UR8 ;  /* 0x000000013f1b7899 */ /* 0x000fe20008011608 */
[--C-:B------:R-:W-:Y:S01]  /*90a0*/  SHF.R.S32.HI R8, RZ, 0x7, R3.reuse ;  /* 0x00000007ff087819 */ /* 0x100fe20000011403 */
[----:B------:R-:W-:Y:S02]  /*90b0*/  USHF.L.U32 UR6, UR8, 0x7, URZ ;  /* 0x0000000708067899 */ /* 0x000fe4000800063f */
[----:B------:R-:W-:Y:S01]  /*90c0*/  ULOP3.LUT UR8, UR8, 0xfffffffe, URZ, 0xc0, !UPT ;  /* 0xfffffffe08087892 */ /* 0x000fe2000f8ec03f */
[----:B------:R-:W-:Y:S01]  /*90d0*/  PRMT R3, R0, 0x7610, R3 ;  /* 0x0000761000037816 */ /* 0x000fe20000000003 */
[----:B------:R-:W-:Y:S01]  /*90e0*/  UISETP.GT.U32.AND UP0, UPT, UR10, 0xffff, UPT ;  /* 0x0000ffff0a00788c */ /* 0x000fe2000bf04070 */
[----:B------:R-:W-:Y:S01]  /*90f0*/  VIADD R0, R8, 0x1 ;  /* 0x0000000108007836 */ /* 0x000fe20000000000 */
[----:B------:R-:W-:-:S02]  /*9100*/  ULOP3.LUT UR13, UR7, 0x4000, URZ, 0xc0, !UPT ;  /* 0x00004000070d7892 */ /* 0x000fc4000f8ec03f */
[----:B------:R-:W-:Y:S02]  /*9110*/  ULOP3.LUT UR7, URZ, UR11, URZ, 0x33, !UPT ;  /* 0x0000000b3f077292 */ /* 0x000fe4000f8e333f */
[----:B------:R-:W-:Y:S02]  /*9120*/  USHF.L.U32 UR14, UR15, UR8, URZ ;  /* 0x000000080f0e7299 */ /* 0x000fe4000800063f */
[----:B------:R-:W-:Y:S02]  /*9130*/  ULOP3.LUT UR11, UR8, 0x1, URZ, 0xfc, !UPT ;  /* 0x00000001080b7892 */ /* 0x000fe4000f8efc3f */
[----:B------:R-:W-:Y:S02]  /*9140*/  UIMAD.WIDE.U32 UR8, UR9, UR12, URZ ;  /* 0x0000000c090872a5 */ /* 0x000fe4000f8e003f */
[----:B------:R-:W-:Y:S01]  /*9150*/  USEL UR10, UR10, 0xffff, !UP0 ;  /* 0x0000ffff0a0a7887 */ /* 0x000fe2000c000000 */
[----:B------:R-:W-:Y:S01]  /*9160*/  ULDC UR12, c[0x0][0x14] ;  /* 0x00000500000c7ab9 */ /* 0x000fe20000000800 */
[----:B------:R-:W-:-:S02]  /*9170*/  USHF.L.U32 UR11, UR15, UR11, URZ ;  /* 0x0000000b0f0b7299 */ /* 0x000fc4000800063f */
[----:B------:R-:W-:Y:S02]  /*9180*/  UIMAD.WIDE.U32 UR24, UR8, UR12, URZ ;  /* 0x0000000c081872a5 */ /* 0x000fe4000f8e003f */
[----:B------:R-:W-:Y:S02]  /*9190*/  UIMAD UR15, UR9, UR12, URZ ;  /* 0x0000000c090f72a4 */ /* 0x000fe4000f8e023f */
[----:B------:R-:W-:Y:S02]  /*91a0*/  ULOP3.LUT UR10, UR10, 0xffff, URZ, 0xc0, !UPT ;  /* 0x0000ffff0a0a7892 */ /* 0x000fe4000f8ec03f */
[----:B------:R-:W-:Y:S02]  /*91b0*/  ULEA UR30, UR27, 0x100, 0xd ;  /* 0x000001001b1e7891 */ /* 0x000fe4000f8e683f */
[----:B------:R-:W-:Y:S02]  /*91c0*/  ULOP3.LUT UR6, UR6, 0x80, URZ, 0xc0, !UPT ;  /* 0x0000008006067892 */ /* 0x000fe4000f8ec03f */
[----:B------:R-:W-:-:S02]  /*91d0*/  ULOP3.LUT UR13, UR13, 0x10100, URZ, 0xfc, !UPT ;  /* 0x000101000d0d7892 */ /* 0x000fc4000f8efc3f */
[----:B------:R-:W-:Y:S02]  /*91e0*/  ULOP3.LUT UR14, UR14, UR11, URZ, 0xfc, !UPT ;  /* 0x0000000b0e0e7292 */ /* 0x000fe4000f8efc3f */
[----:B------:R-:W-:Y:S02]  /*91f0*/  UIADD3 UR15, UR25, UR15, URZ ;  /* 0x0000000f190f7290 */ /* 0x000fe4000fffe03f */
[----:B------:R-:W-:-:S12]  /*9200*/  USHF.L.U32 UR20, UR20, UR10, URZ ;  /* 0x0000000a14147299 */ /* 0x000fd8000800063f */
.L_x_309:
[----:B------:R-:W-:-:S03]  /*9210*/  UMOV UR8, 0xffffffff ;  /* 0xffffffff00087882 */ /* 0x000fc60000000000 */
[----:B------:R-:W-:Y:S05]  /*9220*/  BRA.DIV UR8, `(.L_x_299) ;  /* 0x0000000e08a47947 */ /* 0x000fea000b800000 */
[----:B------:R-:W-:-:S13]  /*9230*/  ELECT P6, URZ, PT ;  /* 0x00000000003f782f */ /* 0x000fda00038c0000 */
.L_x_320:
[----:B------:R-:W0:Y:S01]  /*9240*/  LDC R4, c[0x0][0x28c] ;  /* 0x0000a300ff047b82 */ /* 0x000e220000000800 */
[----:B------:R-:W-:Y:S01]  /*9250*/  BSSY B1, `(.L_x_300) ;  /* 0x0000039000017945 */ /* 0x000fe20003800000 */
[----:B0-----:R-:W-:-:S13]  /*9260*/  ISETP.LT.OR P6, PT, R4, 0x1, !P6 ;  /* 0x000000010400780c */ /* 0x001fda00077c1670 */
[----:B------:R-:W-:Y:S05]  /*9270*/  @P6 BRA `(.L_x_301) ;  /* 0x0000000000d86947 */ /* 0x000fea0003800000 */
[----:B------:R-:W-:Y:S01]  /*9280*/  LEA R12, R12, UR27, 0x1 ;  /* 0x0000001b0c0c7c11 */ /* 0x000fe2000f8e08ff */
[----:B------:R-:W-:Y:S01]  /*9290*/  IMAD.MOV.U32 R21, RZ, RZ, RZ ;  /* 0x000000ffff157224 */ /* 0x000fe200078e00ff */
[----:B------:R-:W-:Y:S01]  /*92a0*/  LEA R20, R20, UR6, 0x8 ;  /* 0x0000000614147c11 */ /* 0x000fe2000f8e40ff */
[----:B------:R-:W-:Y:S02]  /*92b0*/  IMAD.MOV.U32 R4, RZ, RZ, R0 ;  /* 0x000000ffff047224 */ /* 0x000fe400078e0000 */
[----:B------:R-:W-:Y:S02]  /*92c0*/  IMAD.MOV.U32 R5, RZ, RZ, R10 ;  /* 0x000000ffff057224 */ /* 0x000fe400078e000a */
[----:B------:R-:W-:Y:S02]  /*92d0*/  IMAD.MOV.U32 R6, RZ, RZ, R9 ;  /* 0x000000ffff067224 */ /* 0x000fe400078e0009 */
[----:B------:R-:W-:-:S07]  /*92e0*/  IMAD.SHL.U32 R14, R12, 0x40, RZ ;  /* 0x000000400c0e7824 */ /* 0x000fce00078e00ff */
.L_x_304:
[----:B------:R-:W0:Y:S01]  /*92f0*/  S2R R12, SR_CgaCtaId ;  /* 0x00000000000c7919 */ /* 0x000e220000008800 */
[----:B------:R-:W-:Y:S02]  /*9300*/  MOV R7, 0x400 ;  /* 0x0000040000077802 */ /* 0x000fe40000000f00 */
[----:B------:R-:W-:Y:S02]  /*9310*/  LOP3.LUT P1, RZ, R18, 0x7f, RZ, 0xc0, !PT ;  /* 0x0000007f12ff7812 */ /* 0x000fe4000782c0ff */
[----:B0-----:R-:W-:Y:S02]  /*9320*/  LEA R15, R12, R7, 0x18 ;  /* 0x000000070c0f7211 */ /* 0x001fe400078ec0ff */
[----:B------:R-:W-:-:S09]  /*9330*/  SHF.L.U32 R7, R5, 0x1f, RZ ;  /* 0x0000001f05077819 */ /* 0x000fd200000006ff */
[----:B------:R-:W0:Y:S01]  /*9340*/  @!P1 LDC R12, c[0x0][0x500] ;  /* 0x00014000ff0c9b82 */ /* 0x000e220000000800 */
[----:B------:R-:W-:-:S04]  /*9350*/  IMAD R22, R6, 0x8, R15 ;  /* 0x0000000806167824 */ /* 0x000fc800078e020f */
[----:B------:R-:W1:Y:S02]  /*9360*/  SYNCS.PHASECHK.TRANS64.TRYWAIT P0, [R22+URZ+0x20], R7 ;  /* 0x00002007160075a7 */ /* 0x000e64000800017f */
[----:B-1----:R-:W-:Y:S05]  /*9370*/  @!P0 BRA `(.L_x_302) ;  /* 0x0000000c00708947 */ /* 0x002fea0003800000 */
.L_x_321:
[----:B-1----:R-:W-:Y:S01]  /*9380*/  PRMT R7, R11, 0x9910, RZ ;  /* 0x000099100b077816 */ /* 0x002fe200000000ff */
[----:B0-----:R0:W-:Y:S03]  /*9390*/  @!P1 SYNCS.ARRIVE.TRANS64 RZ, [R22+URZ], R12 ;  /* 0x0000000c16ff99a7 */ /* 0x0011e6000800003f */
[----:B------:R-:W-:-:S13]  /*93a0*/  ISETP.NE.AND P0, PT, R7, 0x2, PT ;  /* 0x000000020700780c */ /* 0x000fda0003f05270 */
[----:B0-----:R-:W-:Y:S05]  /*93b0*/  @P0 BRA `(.L_x_303) ;  /* 0x0000000000040947 */ /* 0x001fea0003800000 */
[----:B------:R-:W-:Y:S01]  /*93c0*/  BPT.TRAP 0x1 ;  /* 0x000000040000795c */ /* 0x000fe20000300000 */
.L_x_303:
[----:B------:R-:W-:Y:S01]  /*93d0*/  R2UR UR11, R6 ;  /* 0x00000000060b72ca */ /* 0x000fe200000e0000 */
[----:B------:R-:W-:Y:S01]  /*93e0*/  VIADD R4, R4, 0xffffffff ;  /* 0xffffffff04047836 */ /* 0x000fe20000000000 */
[----:B------:R-:W-:Y:S01]  /*93f0*/  R2UR UR22, R15 ;  /* 0x000000000f1672ca */ /* 0x000fe200000e0000 */
[----:B------:R-:W-:Y:S01]  /*9400*/  UIADD3 UR16, UP0, UR28, 0xf0, URZ ;  /* 0x000000f01c107890 */ /* 0x000fe2000ff1e03f */
[----:B------:R-:W-:Y:S01]  /*9410*/  R2UR UR23, R14 ;  /* 0x000000000e1772ca */ /* 0x000fe200000e0000 */
[----:B------:R-:W-:Y:S01]  /*9420*/  UIADD3 UR32, UP1, UR28, 0x1f0, URZ ;  /* 0x000001f01c207890 */ /* 0x000fe2000ff3e03f */
[----:B------:R-:W-:Y:S01]  /*9430*/  R2UR UR9, R22 ;  /* 0x00000000160972ca */ /* 0x000fe200000e0000 */
[----:B------:R-:W-:Y:S01]  /*9440*/  UIADD3.X UR17, URZ, UR29, URZ, UP0, !UPT ;  /* 0x0000001d3f117290 */ /* 0x000fe200087fe43f */
[----:B------:R-:W-:Y:S01]  /*9450*/  R2UR UR10, R21 ;  /* 0x00000000150a72ca */ /* 0x000fe200000e0000 */
[----:B------:R-:W-:Y:S01]  /*9460*/  UPRMT UR21, URZ, 0x5410, UR20 ;  /* 0x000054103f157896 */ /* 0x000fe20008000014 */
[----:B------:R-:W-:Y:S01]  /*9470*/  R2UR UR12, R13 ;  /* 0x000000000d0c72ca */ /* 0x000fe200000e0000 */
[----:B------:R-:W-:Y:S01]  /*9480*/  VIADD R6, R6, 0x1 ;  /* 0x0000000106067836 */ /* 0x000fe20000000000 */
[----:B------:R-:W-:Y:S01]  /*9490*/  R2UR UR26, R20 ;  /* 0x00000000141a72ca */ /* 0x000fe200000e0000 */
[----:B------:R-:W-:Y:S01]  /*94a0*/  ULEA UR8, UR11, UR30, 0xe ;  /* 0x0000001e0b087291 */ /* 0x000fe2000f8e703f */
[----:B------:R-:W-:Y:S01]  /*94b0*/  ISETP.GT.AND P1, PT, R4, 0x1, PT ;  /* 0x000000010400780c */ /* 0x000fe20003f24270 */
[----:B------:R-:W-:Y:S01]  /*94c0*/  ULEA UR11, UR11, UR13, 0xf ;  /* 0x0000000d0b0b7291 */ /* 0x000fe2000f8e783f */
[C---:B------:R-:W-:Y:S01]  /*94d0*/  ISETP.NE.AND P0, PT, R6.reuse, 0x4, PT ;  /* 0x000000040600780c */ /* 0x040fe20003f05270 */
[----:B------:R-:W-:Y:S01]  /*94e0*/  UIADD3 UR8, UR22, UR8, URZ ;  /* 0x0000000816087290 */ /* 0x000fe2000fffe03f */
[----:B------:R-:W-:Y:S01]  /*94f0*/  VIADD R21, R21, 0x80 ;  /* 0x0000008015157836 */ /* 0x000fe20000000000 */
[----:B------:R-:W-:Y:S01]  /*9500*/  UIADD3 UR22, UR22, UR11, URZ ;  /* 0x0000000b16167290 */ /* 0x000fe2000fffe03f */
[----:B------:R-:W-:Y:S01]  /*9510*/  SEL R12, RZ, 0x1, P0 ;  /* 0x00000001ff0c7807 */ /* 0x000fe20000000000 */
[----:B------:R-:W-:Y:S01]  /*9520*/  UPRMT UR31, URZ, 0x5410, UR14 ;  /* 0x000054103f1f7896 */ /* 0x000fe2000800000e */
[----:B------:R-:W-:Y:S01]  /*9530*/  SEL R6, R6, RZ, P0 ;  /* 0x000000ff06067207 */ /* 0x000fe20000000000 */
[----:B------:R-:W-:Y:S01]  /*9540*/  UIADD3.X UR33, URZ, UR29, URZ, UP1, !UPT ;  /* 0x0000001d3f217290 */ /* 0x000fe20008ffe43f */
[----:B------:R-:W-:Y:S01]  /*9550*/  LOP3.LUT R5, R5, R12, RZ, 0x3c, !PT ;  /* 0x0000000c05057212 */ /* 0x000fe200078e3cff */
[----:B------:R-:W-:Y:S01]  /*9560*/  UMOV UR18, 0x0 ;  /* 0x0000000000127882 */ /* 0x000fe20000000000 */
[----:B------:R-:W-:Y:S01]  /*9570*/  UMOV UR19, 0x10000000 ;  /* 0x1000000000137882 */ /* 0x000fe20000000000 */
[----:B------:R-:W-:-:S02]  /*9580*/  UMOV UR11, UR23 ;  /* 0x00000017000b7c82 */ /* 0x000fc40008000000 */
[----:B------:R0:W-:Y:S02]  /*9590*/  UTMALDG.3D.MULTICAST [UR8], [UR16], UR21, desc[UR18] ;  /* 0x00001208100073b4 */ /* 0x0001e40008011815 */
[----:B0-----:R-:W-:Y:S01]  /*95a0*/  UMOV UR8, UR22 ;  /* 0x0000001600087c82 */ /* 0x001fe20008000000 */
[----:B------:R-:W-:Y:S02]  /*95b0*/  UMOV UR11, UR26 ;  /* 0x0000001a000b7c82 */ /* 0x000fe40008000000 */
[----:B------:R0:W-:Y:S02]  /*95c0*/  UTMALDG.3D.MULTICAST [UR8], [UR32], UR31, desc[UR18] ;  /* 0x00001208200073b4 */ /* 0x0001e4000801181f */
[----:B0-----:R-:W-:Y:S05]  /*95d0*/  @P1 BRA `(.L_x_304) ;  /* 0xfffffffc00441947 */ /* 0x001fea000383ffff */
.L_x_301:
[----:B------:R-:W-:Y:S05]  /*95e0*/  BSYNC B1 ;  /* 0x0000000000017941 */ /* 0x000fea0003800000 */
.L_x_300:
[----:B------:R-:W-:Y:S01]  /*95f0*/  LOP3.LUT P1, RZ, R3, 0xff, RZ, 0xc0, !PT ;  /* 0x000000ff03ff7812 */ /* 0x000fe2000782c0ff */
[----:B------:R-:W-:Y:S01]  /*9600*/  IMAD.IADD R9, R8, 0x1, R9 ;  /* 0x0000000108097824 */ /* 0x000fe200078e0209 */
[----:B------:R-:W-:Y:S01]  /*9610*/  IADD3 R16, P2, R16, UR24, RZ ;  /* 0x0000001810107c10 */ /* 0x000fe2000ff5e0ff */
[----:B------:R-:W-:Y:S01]  /*9620*/  ULDC.64 UR8, c[0x0][0x650] ;  /* 0x0001940000087ab9 */ /* 0x000fe20000000a00 */
[----:B------:R-:W-:Y:S01]  /*9630*/  BSSY B1, `(.L_x_305) ;  /* 0x000006b000017945 */ /* 0x000fe20003800000 */
[----:B------:R-:W-:Y:S01]  /*9640*/  IMAD.MOV.U32 R12, RZ, RZ, -0x1 ;  /* 0xffffffffff0c7424 */ /* 0x000fe200078e00ff */
[----:B------:R-:W-:Y:S01]  /*9650*/  SHF.R.U32.HI R3, RZ, 0x2, R9 ;  /* 0x00000002ff037819 */ /* 0x000fe20000011609 */
[----:B------:R-:W-:Y:S01]  /*9660*/  IMAD.MOV.U32 R20, RZ, RZ, -0x1 ;  /* 0xffffffffff147424 */ /* 0x000fe200078e00ff */
[----:B------:R-:W-:Y:S01]  /*9670*/  ISETP.GT.U32.AND P0, PT, R9, 0x3, PT ;  /* 0x000000030900780c */ /* 0x000fe20003f04070 */
[----:B------:R-:W-:Y:S01]  /*9680*/  IMAD.MOV.U32 R13, RZ, RZ, -0x1 ;  /* 0xffffffffff0d7424 */ /* 0x000fe200078e00ff */
[----:B------:R-:W-:-:S02]  /*9690*/  LOP3.LUT R3, R3, 0x1, RZ, 0xc0, !PT ;  /* 0x0000000103037812 */ /* 0x000fc400078ec0ff */
[----:B------:R-:W-:Y:S01]  /*96a0*/  ISETP.LT.U32.AND P0, PT, R8, 0x4, P0 ;  /* 0x000000040800780c */ /* 0x000fe20000701070 */
[----:B------:R-:W0:Y:S01]  /*96b0*/  @P1 S2R R5, SR_CgaCtaId ;  /* 0x0000000000051919 */ /* 0x000e220000008800 */
[----:B------:R-:W-:Y:S02]  /*96c0*/  @P1 MOV R4, 0x400 ;  /* 0x0000040000041802 */ /* 0x000fe40000000f00 */
[----:B------:R-:W-:Y:S02]  /*96d0*/  IADD3.X R17, R17, UR15, RZ, P2, !PT ;  /* 0x0000000f11117c10 */ /* 0x000fe400097fe4ff */
[----:B------:R-:W-:Y:S02]  /*96e0*/  ISETP.GE.U32.AND P2, PT, R16, UR8, PT ;  /* 0x0000000810007c0c */ /* 0x000fe4000bf46070 */
[----:B------:R-:W-:Y:S02]  /*96f0*/  LOP3.LUT R9, R9, 0x3, RZ, 0xc0, !PT ;  /* 0x0000000309097812 */ /* 0x000fe400078ec0ff */
[----:B0-----:R-:W-:-:S04]  /*9700*/  @P1 LEA R4, R5, R4, 0x18 ;  /* 0x0000000405041211 */ /* 0x001fc800078ec0ff */
[----:B------:R0:W-:Y:S01]  /*9710*/  @P1 SYNCS.ARRIVE.TRANS64.A1T0 RZ, [R4+URZ+0x58], RZ ;  /* 0x000058ff04ff19a7 */ /* 0x0001e2000810003f */
[----:B------:R-:W-:Y:S02]  /*9720*/  ISETP.NE.U32.AND P1, PT, R3, 0x1, PT ;  /* 0x000000010300780c */ /* 0x000fe40003f25070 */
[----:B------:R-:W-:Y:S02]  /*9730*/  SEL R3, RZ, 0x1, !P0 ;  /* 0x00000001ff037807 */ /* 0x000fe40004000000 */
[----:B------:R-:W-:Y:S02]  /*9740*/  ISETP.GE.U32.AND.EX P0, PT, R17, UR9, PT, P2 ;  /* 0x0000000911007c0c */ /* 0x000fe4000bf06120 */
[----:B------:R-:W-:-:S04]  /*9750*/  ISETP.GT.U32.AND P1, PT, R8, 0x3, !P1 ;  /* 0x000000030800780c */ /* 0x000fc80004f24070 */
[----:B0-----:R-:W-:-:S04]  /*9760*/  SEL R4, RZ, 0x1, !P1 ;  /* 0x00000001ff047807 */ /* 0x001fc80004800000 */
[--C-:B------:R-:W-:Y:S02]  /*9770*/  LOP3.LUT R10, R4, R10, R3.reuse, 0x96, !PT ;  /* 0x0000000a040a7212 */ /* 0x100fe400078e9603 */
[----:B------:R-:W-:Y:S02]  /*9780*/  PRMT R4, RZ, 0x7610, R4 ;  /* 0x00007610ff047816 */ /* 0x000fe40000000004 */
[----:B------:R-:W-:Y:S01]  /*9790*/  PRMT R3, RZ, 0x7610, R3 ;  /* 0x00007610ff037816 */ /* 0x000fe20000000003 */
[----:B------:R-:W-:Y:S06]  /*97a0*/  @P0 BRA `(.L_x_306) ;  /* 0x00000004004c0947 */ /* 0x000fec0003800000 */
[----:B------:R-:W0:Y:S01]  /*97b0*/  S2R R14, SR_CTAID.X ;  /* 0x00000000000e7919 */ /* 0x000e220000002500 */
[----:B------:R-:W-:Y:S01]  /*97c0*/  ULDC.64 UR8, c[0x0][0x628] ;  /* 0x00018a0000087ab9 */ /* 0x000fe20000000a00 */
[----:B------:R-:W1:Y:S01]  /*97d0*/  LDC R15, c[0x0][0x144] ;  /* 0x00005100ff0f7b82 */ /* 0x000e620000000800 */
[----:B------:R-:W-:Y:S01]  /*97e0*/  ISETP.NE.U32.AND P0, PT, RZ, UR8, PT ;  /* 0x00000008ff007c0c */ /* 0x000fe2000bf05070 */
[----:B------:R-:W2:Y:S01]  /*97f0*/  S2R R12, SR_CTAID.Y ;  /* 0x00000000000c7919 */ /* 0x000ea20000002600 */
[----:B------:R-:W-:Y:S01]  /*9800*/  ULDC UR10, c[0x0][0x150] ;  /* 0x00005400000a7ab9 */ /* 0x000fe20000000800 */
[----:B------:R-:W-:Y:S01]  /*9810*/  ULDC UR11, c[0x0][0x630] ;  /* 0x00018c00000b7ab9 */ /* 0x000fe20000000800 */
[----:B------:R-:W-:Y:S01]  /*9820*/  ISETP.NE.AND.EX P0, PT, RZ, UR9, PT, P0 ;  /* 0x00000009ff007c0c */ /* 0x000fe2000bf05300 */
[----:B------:R-:W-:Y:S01]  /*9830*/  IMAD.MOV.U32 R4, RZ, RZ, R16 ;  /* 0x000000ffff047224 */ /* 0x000fe200078e0010 */
[----:B0-----:R-:W-:-:S05]  /*9840*/  I2FP.F32.U32 R5, R14 ;  /* 0x0000000e00057245 */ /* 0x001fca0000201000 */
[----:B------:R-:W-:Y:S01]  /*9850*/  FMUL R20, R5, UR10 ;  /* 0x0000000a05147c20 */ /* 0x000fe20008400000 */
[----:B------:R-:W-:-:S05]  /*9860*/  IMAD.MOV.U32 R5, RZ, RZ, R17 ;  /* 0x000000ffff057224 */ /* 0x000fca00078e0011 */
[----:B--2---:R-:W-:Y:S05]  /*9870*/  @!P0 BRA `(.L_x_307) ;  /* 0x0000000000288947 */ /* 0x004fea0003800000 */
[----:B------:R-:W-:Y:S02]  /*9880*/  ULDC UR10, c[0x0][0x634] ;  /* 0x00018d00000a7ab9 */ /* 0x000fe40000000800 */
[----:B------:R-:W-:-:S05]  /*9890*/  IADD3 R5, P0, R16, UR10, RZ ;  /* 0x0000000a10057c10 */ /* 0x000fca000ff1e0ff */
[----:B------:R-:W-:-:S04]  /*98a0*/  IMAD.X R13, RZ, RZ, R17, P0 ;  /* 0x000000ffff0d7224 */ /* 0x000fc800000e0611 */
[----:B------:R-:W-:-:S04]  /*98b0*/  IMAD.WIDE.U32 R6, R13, UR8, RZ ;  /* 0x000000080d067c25 */ /* 0x000fc8000f8e00ff */
[----:B------:R-:W-:-:S04]  /*98c0*/  IMAD.WIDE.U32 R6, P0, R5, UR9, R6 ;  /* 0x0000000905067c25 */ /* 0x000fc8000f800006 */
[----:B------:R-:W-:-:S04]  /*98d0*/  IMAD.WIDE.U32 R4, R5, UR8, RZ ;  /* 0x0000000805047c25 */ /* 0x000fc8000f8e00ff */
[----:B------:R-:W-:Y:S01]  /*98e0*/  IMAD.MOV.U32 R4, RZ, RZ, R7 ;  /* 0x000000ffff047224 */ /* 0x000fe200078e0007 */
[----:B------:R-:W-:Y:S01]  /*98f0*/  IADD3 RZ, P1, R5, R6, RZ ;  /* 0x0000000605ff7210 */ /* 0x000fe20007f3e0ff */
[----:B------:R-:W-:-:S04]  /*9900*/  IMAD.X R5, RZ, RZ, RZ, P0 ;  /* 0x000000ffff057224 */ /* 0x000fc800000e06ff */
[----:B------:R-:W-:-:S08]  /*9910*/  IMAD.WIDE.U32.X R4, R13, UR9, R4, P1 ;  /* 0x000000090d047c25 */ /* 0x000fd000088e0404 */
.L_x_307:
[--C-:B------:R-:W-:Y:S01]  /*9920*/  SHF.R.U64 R13, R4, UR11, R5.reuse ;  /* 0x0000000b040d7c19 */ /* 0x100fe20008001205 */
[----:B------:R-:W0:Y:S01]  /*9930*/  F2I.U32.TRUNC.NTZ R20, R20 ;  /* 0x0000001400147305 */ /* 0x000e22000020f000 */
[----:B------:R-:W-:Y:S01]  /*9940*/  SHF.R.U32.HI R4, RZ, UR11, R5 ;  /* 0x0000000bff047c19 */ /* 0x000fe20008011605 */
[----:B------:R-:W-:Y:S01]  /*9950*/  ULDC.64 UR8, c[0x0][0x620] ;  /* 0x0001880000087ab9 */ /* 0x000fe20000000a00 */
[----:B------:R-:W-:Y:S01]  /*9960*/  IADD3 R7, P0, RZ, -R13, RZ ;  /* 0x8000000dff077210 */ /* 0x000fe20007f1e0ff */
[----:B------:R-:W-:Y:S01]  /*9970*/  ULDC.64 UR10, c[0x0][0x640] ;  /* 0x00019000000a7ab9 */ /* 0x000fe20000000a00 */
[----:B------:R-:W2:Y:S03]  /*9980*/  LDC R21, c[0x0][0x148] ;  /* 0x00005200ff157b82 */ /* 0x000ea60000000800 */
[----:B------:R-:W-:Y:S01]  /*9990*/  IMAD.X R4, RZ, RZ, ~R4, P0 ;  /* 0x000000ffff047224 */ /* 0x000fe200000e0e04 */
[----:B------:R-:W-:-:S03]  /*99a0*/  ISETP.NE.U32.AND P0, PT, RZ, UR10, PT ;  /* 0x0000000aff007c0c */ /* 0x000fc6000bf05070 */
[----:B------:R-:W-:Y:S01]  /*99b0*/  IMAD R6, R4, UR8, RZ ;  /* 0x0000000804067c24 */ /* 0x000fe2000f8e02ff */
[----:B------:R-:W-:Y:S01]  /*99c0*/  ISETP.NE.AND.EX P0, PT, RZ, UR11, PT, P0 ;  /* 0x0000000bff007c0c */ /* 0x000fe2000bf05300 */
[----:B------:R-:W-:Y:S01]  /*99d0*/  IMAD.WIDE.U32 R4, R7, UR8, R16 ;  /* 0x0000000807047c25 */ /* 0x000fe2000f8e0010 */
[----:B------:R-:W-:-:S03]  /*99e0*/  ULDC UR8, c[0x0][0x618] ;  /* 0x0001860000087ab9 */ /* 0x000fc60000000800 */
[----:B------:R-:W-:Y:S01]  /*99f0*/  IMAD R7, R7, UR9, R6 ;  /* 0x0000000907077c24 */ /* 0x000fe2000f8e0206 */
[----:B------:R-:W-:Y:S01]  /*9a00*/  ULDC UR9, c[0x0][0x154] ;  /* 0x0000550000097ab9 */ /* 0x000fe20000000800 */
[----:B0-----:R-:W-:Y:S02]  /*9a10*/  IMAD.MOV R6, RZ, RZ, -R20 ;  /* 0x000000ffff067224 */ /* 0x001fe400078e0a14 */
[----:B------:R-:W-:Y:S02]  /*9a20*/  IMAD.IADD R5, R5, 0x1, R7 ;  /* 0x0000000105057824 */ /* 0x000fe400078e0207 */
[----:B-1----:R-:W-:Y:S01]  /*9a30*/  IMAD R14, R15, R6, R14 ;  /* 0x000000060f0e7224 */ /* 0x002fe200078e020e */
[----:B------:R-:W-:Y:S02]  /*9a40*/  I2FP.F32.U32 R6, R12 ;  /* 0x0000000c00067245 */ /* 0x000fe40000201000 */
[--C-:B------:R-:W-:Y:S02]  /*9a50*/  SHF.R.U64 R15, R4, UR8, R5.reuse ;  /* 0x00000008040f7c19 */ /* 0x100fe40008001205 */
[----:B------:R-:W-:Y:S01]  /*9a60*/  SHF.R.U32.HI R4, RZ, UR8, R5 ;  /* 0x00000008ff047c19 */ /* 0x000fe20008011605 */
[----:B------:R-:W-:Y:S01]  /*9a70*/  FMUL R6, R6, UR9 ;  /* 0x0000000906067c20 */ /* 0x000fe20008400000 */
[----:B------:R-:W-:-:S02]  /*9a80*/  ULDC UR8, c[0x0][0x608] ;  /* 0x0001820000087ab9 */ /* 0x000fc40000000800 */
[--C-:B------:R-:W-:Y:S01]  /*9a90*/  SHF.R.U64 R22, R15, UR8, R4.reuse ;  /* 0x000000080f167c19 */ /* 0x100fe20008001204 */
[----:B------:R0:W1:Y:S01]  /*9aa0*/  F2I.U32.TRUNC.NTZ R24, R6 ;  /* 0x0000000600187305 */ /* 0x000062000020f000 */
[----:B------:R-:W-:Y:S01]  /*9ab0*/  SHF.R.U32.HI R5, RZ, UR8, R4 ;  /* 0x00000008ff057c19 */ /* 0x000fe20008011604 */
[----:B------:R-:W-:-:S03]  /*9ac0*/  ULDC UR8, c[0x0][0x658] ;  /* 0x0001960000087ab9 */ /* 0x000fc60000000800 */
[--C-:B------:R-:W-:Y:S02]  /*9ad0*/  SHF.R.U64 R20, R22, UR8, R5.reuse ;  /* 0x0000000816147c19 */ /* 0x100fe40008001205 */
[----:B------:R-:W-:-:S03]  /*9ae0*/  SHF.R.U32.HI R23, RZ, UR8, R5 ;  /* 0x00000008ff177c19 */ /* 0x000fc60008011605 */
[----:B------:R-:W-:Y:S02]  /*9af0*/  IMAD.MOV.U32 R4, RZ, RZ, R20 ;  /* 0x000000ffff047224 */ /* 0x000fe400078e0014 */
[----:B------:R-:W-:Y:S01]  /*9b00*/  IMAD.MOV.U32 R5, RZ, RZ, R23 ;  /* 0x000000ffff057224 */ /* 0x000fe200078e0017 */
[----:B0-----:R-:W-:Y:S06]  /*9b10*/  @!P0 BRA `(.L_x_308) ;  /* 0x0000000000288947 */ /* 0x001fec0003800000 */
        /* <DEDUP_REMOVED lines=10> */
.L_x_308:
[----:B------:R-:W-:Y:S01]  /*9bc0*/  ISETP.NE.AND P0, PT, R2, 0x1, PT ;  /* 0x000000010200780c */ /* 0x000fe20003f05270 */
[----:B------:R-:W-:Y:S01]  /*9bd0*/  ULDC UR8, c[0x0][0x648] ;  /* 0x0001920000087ab9 */ /* 0x000fe20000000800 */
[----:B------:R-:W-:Y:S01]  /*9be0*/  LOP3.LUT R22, R22, UR7, RZ, 0xc0, !PT ;  /* 0x0000000716167c12 */ /* 0x000fe2000f8ec0ff */
[----:B-1----:R-:W-:Y:S01]  /*9bf0*/  IMAD.MOV R24, RZ, RZ, -R24 ;  /* 0x000000ffff187224 */ /* 0x002fe200078e0a18 */
[----:B------:R-:W-:Y:S01]  /*9c00*/  SHF.R.U64 R5, R4, UR8, R5 ;  /* 0x0000000804057c19 */ /* 0x000fe20008001205 */
[----:B------:R-:W-:Y:S01]  /*9c10*/  ULDC UR8, c[0x0][0x638] ;  /* 0x00018e0000087ab9 */ /* 0x000fe20000000800 */
[----:B------:R-:W-:Y:S01]  /*9c20*/  LOP3.LUT R15, R15, UR4, RZ, 0xc0, !PT ;  /* 0x000000040f0f7c12 */ /* 0x000fe2000f8ec0ff */
[----:B------:R-:W-:Y:S01]  /*9c30*/  ULDC UR9, c[0x0][0x610] ;  /* 0x0001840000097ab9 */ /* 0x000fe20000000800 */
[----:B------:R-:W-:Y:S02]  /*9c40*/  IMAD.MOV.U32 R4, RZ, RZ, 0x1 ;  /* 0x00000001ff047424 */ /* 0x000fe400078e00ff */
[----:B------:R-:W-:-:S02]  /*9c50*/  IMAD.MOV R7, RZ, RZ, -R5 ;  /* 0x000000ffff077224 */ /* 0x000fc400078e0a05 */
[----:B------:R-:W-:Y:S02]  /*9c60*/  IMAD R5, R5, UR5, R22 ;  /* 0x0000000505057c24 */ /* 0x000fe4000f8e0216 */
[----:B--2---:R-:W-:Y:S02]  /*9c70*/  @P0 IMAD R14, R21, R24, R12 ;  /* 0x00000018150e0224 */ /* 0x004fe400078e020c */
[----:B------:R-:W-:Y:S01]  /*9c80*/  IMAD R20, R7, UR8, R20 ;  /* 0x0000000807147c24 */ /* 0x000fe2000f8e0214 */
[----:B------:R-:W-:Y:S01]  /*9c90*/  ULDC UR8, c[0x0][0x600] ;  /* 0x0001800000087ab9 */ /* 0x000fe20000000800 */
[----:B------:R-:W-:Y:S02]  /*9ca0*/  IMAD R14, R5, UR9, R14 ;  /* 0x00000009050e7c24 */ /* 0x000fe4000f8e020e */
[----:B------:R-:W-:-:S05]  /*9cb0*/  IMAD R5, R20, UR8, R15 ;  /* 0x0000000814057c24 */ /* 0x000fca000f8e020f */
[----:B------:R-:W-:Y:S02]  /*9cc0*/  SEL R20, R5, R14, !P0 ;  /* 0x0000000e05147207 */ /* 0x000fe40004000000 */
[----:B------:R-:W-:-:S07]  /*9cd0*/  SEL R12, R14, R5, !P0 ;  /* 0x000000050e0c7207 */ /* 0x000fce0004000000 */
.L_x_306:
[----:B------:R-:W-:Y:S05]  /*9ce0*/  BSYNC B1 ;  /* 0x0000000000017941 */ /* 0x000fea0003800000 */
.L_x_305:
[----:B------:R-:W-:-:S13]  /*9cf0*/  LOP3.LUT P0, RZ, R4, 0xff, RZ, 0xc0, !PT ;  /* 0x000000ff04ff7812 */ /* 0x000fda000780c0ff */
[----:B------:R-:W-:Y:S05]  /*9d00*/  @P0 BRA `(.L_x_309) ;  /* 0xfffffff400400947 */ /* 0x000fea000383ffff */
[----:B------:R-:W-:Y:S05]  /*9d10*/  BSYNC B0 ;  /* 0x0000000000007941 */ /* 0x000fea0003800000 */
.L_x_298:
[----:B------:R-:W-:-:S03]  /*9d20*/  UMOV UR8, 0xffffffff ;  /* 0xffffffff00087882 */ /* 0x000fc60000000000 */
[----:B------:R-:W-:Y:S05]  /*9d30*/  BRA.DIV UR8, `(.L_x_310) ;  /* 0x0000000608147947 */ /* 0x000fea000b800000 */
[----:B------:R-:W-:-:S13]  /*9d40*/  ELECT P6, URZ, PT ;  /* 0x00000000003f782f */ /* 0x000fda00038c0000 */
.L_x_324:
[----:B------:R-:W-:Y:S04]  /*9d50*/  BSSY B0, `(.L_x_311) ;  /* 0x000002b000007945 */ /* 0x000fe80003800000 */
[----:B------:R-:W-:Y:S05]  /*9d60*/  @!P6 BRA `(.L_x_312) ;  /* 0x0000000000a4e947 */ /* 0x000fea0003800000 */
[----:B------:R-:W-:-:S04]  /*9d70*/  LOP3.LUT R19, R19, 0x2, RZ, 0xfc, !PT ;  /* 0x0000000213137812 */ /* 0x000fc800078efcff */
[----:B------:R-:W-:-:S13]  /*9d80*/  ISETP.NE.AND P0, PT, R19, 0x3, PT ;  /* 0x000000031300780c */ /* 0x000fda0003f05270 */
[----:B------:R-:W-:Y:S05]  /*9d90*/  @!P0 BRA `(.L_x_313) ;  /* 0x0000000000048947 */ /* 0x000fea0003800000 */
[----:B------:R-:W-:Y:S01]  /*9da0*/  BPT.TRAP 0x1 ;  /* 0x000000040000795c */ /* 0x000fe20000300000 */
.L_x_313:
[----:B------:R-:W0:Y:S01]  /*9db0*/  S2R R3, SR_CgaCtaId ;  /* 0x0000000000037919 */ /* 0x000e220000008800 */
[----:B------:R-:W-:Y:S02]  /*9dc0*/  MOV R0, 0x400 ;  /* 0x0000040000007802 */ /* 0x000fe40000000f00 */
[----:B------:R-:W-:Y:S02]  /*9dd0*/  SHF.L.U32 R2, R10, 0x1f, RZ ;  /* 0x0000001f0a027819 */ /* 0x000fe400000006ff */
[----:B0-----:R-:W-:-:S05]  /*9de0*/  LEA R0, R3, R0, 0x18 ;  /* 0x0000000003007211 */ /* 0x001fca00078ec0ff */
[----:B------:R-:W-:-:S04]  /*9df0*/  VIADD R0, R0, 0x20 ;  /* 0x0000002000007836 */ /* 0x000fc80000000000 */
[C---:B------:R-:W-:Y:S02]  /*9e00*/  IMAD R5, R9.reuse, 0x8, R0 ;  /* 0x0000000809057824 */ /* 0x040fe400078e0200 */
[----:B------:R-:W-:Y:S02]  /*9e10*/  VIADD R9, R9, 0x1 ;  /* 0x0000000109097836 */ /* 0x000fe40000000000 */
[----:B------:R-:W0:Y:S03]  /*9e20*/  SYNCS.PHASECHK.TRANS64.TRYWAIT P0, [R5+URZ], R2 ;  /* 0x00000002050075a7 */ /* 0x000e26000800017f */
[----:B------:R-:W-:-:S04]  /*9e30*/  ISETP.NE.AND P1, PT, R9, 0x4, PT ;  /* 0x000000040900780c */ /* 0x000fc80003f25270 */
[----:B------:R-:W-:Y:S02]  /*9e40*/  SEL R3, RZ, 0x1, P1 ;  /* 0x00000001ff037807 */ /* 0x000fe40000800000 */
[----:B------:R-:W-:Y:S02]  /*9e50*/  SEL R9, R9, RZ, P1 ;  /* 0x000000ff09097207 */ /* 0x000fe40000800000 */
[----:B------:R-:W-:-:S03]  /*9e60*/  LOP3.LUT R10, R10, R3, RZ, 0x3c, !PT ;  /* 0x000000030a0a7212 */ /* 0x000fc600078e3cff */
[----:B------:R-:W-:Y:S01]  /*9e70*/  IMAD R7, R9, 0x8, R0 ;  /* 0x0000000809077824 */ /* 0x000fe200078e0200 */
[----:B------:R-:W-:Y:S01]  /*9e80*/  SHF.L.U32 R4, R10, 0x1f, RZ ;  /* 0x0000001f0a047819 */ /* 0x000fe200000006ff */
[----:B0-----:R-:W-:Y:S06]  /*9e90*/  @!P0 BRA `(.L_x_314) ;  /* 0x0000000000dc8947 */ /* 0x001fec0003800000 */
.L_x_325:
[----:B------:R-:W1:Y:S01]  /*9ea0*/  SYNCS.PHASECHK.TRANS64.TRYWAIT P0, [R7+URZ], R4 ;  /* 0x00000004070075a7 */ /* 0x000e62000800017f */
[----:B0-----:R-:W-:-:S05]  /*9eb0*/  VIADD R2, R9, 0x1 ;  /* 0x0000000109027836 */ /* 0x001fca0000000000 */
[----:B------:R-:W-:-:S04]  /*9ec0*/  ISETP.NE.AND P1, PT, R2, 0x4, PT ;  /* 0x000000040200780c */ /* 0x000fc80003f25270 */
[----:B------:R-:W-:Y:S02]  /*9ed0*/  SEL R3, RZ, 0x1, P1 ;  /* 0x00000001ff037807 */ /* 0x000fe40000800000 */
[----:B------:R-:W-:Y:S02]  /*9ee0*/  SEL R9, R2, RZ, P1 ;  /* 0x000000ff02097207 */ /* 0x000fe40000800000 */
[----:B------:R-:W-:-:S03]  /*9ef0*/  LOP3.LUT R11, R10, R3, RZ, 0x3c, !PT ;  /* 0x000000030a0b7212 */ /* 0x000fc600078e3cff */
[----:B------:R-:W-:Y:S01]  /*9f00*/  IMAD R6, R9, 0x8, R0 ;  /* 0x0000000809067824 */ /* 0x000fe200078e0200 */
[----:B------:R-:W-:Y:S01]  /*9f10*/  SHF.L.U32 R5, R11, 0x1f, RZ ;  /* 0x0000001f0b057819 */ /* 0x000fe200000006ff */
[----:B-1----:R-:W-:Y:S06]  /*9f20*/  @!P0 BRA `(.L_x_315) ;  /* 0x0000000000cc8947 */ /* 0x002fec0003800000 */
.L_x_326:
[----:B------:R-:W1:Y:S01]  /*9f30*/  SYNCS.PHASECHK.TRANS64.TRYWAIT P0, [R6+URZ], R5 ;  /* 0x00000005060075a7 */ /* 0x000e62000800017f */
[----:B------:R-:W-:-:S05]  /*9f40*/  VIADD R2, R9, 0x1 ;  /* 0x0000000109027836 */ /* 0x000fca0000000000 */
[----:B------:R-:W-:-:S04]  /*9f50*/  ISETP.NE.AND P1, PT, R2, 0x4, PT ;  /* 0x000000040200780c */ /* 0x000fc80003f25270 */
[----:B0-----:R-:W-:Y:S02]  /*9f60*/  SEL R4, RZ, 0x1, P1 ;  /* 0x00000001ff047807 */ /* 0x001fe40000800000 */
[----:B------:R-:W-:Y:S02]  /*9f70*/  SEL R3, R2, RZ, P1 ;  /* 0x000000ff02037207 */ /* 0x000fe40000800000 */
[----:B------:R-:W-:Y:S01]  /*9f80*/  LOP3.LUT R4, R11, R4, RZ, 0x3c, !PT ;  /* 0x000000040b047212 */ /* 0x000fe200078e3cff */
[----:B-1----:R-:W-:Y:S06]  /*9f90*/  @!P0 BRA `(.L_x_316) ;  /* 0x0000000000c48947 */ /* 0x002fec0003800000 */
.L_x_327:
[----:B------:R-:W-:Y:S01]  /*9fa0*/  IMAD R3, R3, 0x8, R0 ;  /* 0x0000000803037824 */ /* 0x000fe200078e0200 */
[----:B------:R-:W-:-:S07]  /*9fb0*/  SHF.L.U32 R0, R4, 0x1f, RZ ;  /* 0x0000001f04007819 */ /* 0x000fce00000006ff */
.L_x_317:
[----:B-1----:R1:W2:Y:S02]  /*9fc0*/  SYNCS.PHASECHK.TRANS64.TRYWAIT P0, [R3+URZ], R0 ;  /* 0x00000000030075a7 */ /* 0x0022a4000800017f */
[----:B--2---:R-:W-:Y:S05]  /*9fd0*/  @!P0 NANOSLEEP.SYNCS 0x989680 ;  /* 0x009896800000895d */ /* 0x004fea0003900000 */
[----:B------:R-:W2:Y:S02]  /*9fe0*/  @!P0 SYNCS.PHASECHK.TRANS64 P0, [R3+URZ], R0 ;  /* 0x00000000030085a7 */ /* 0x000ea4000800007f */
[----:B--2---:R-:W-:Y:S05]  /*9ff0*/  @!P0 BRA `(.L_x_317) ;  /* 0xfffffffc00f08947 */ /* 0x004fea000383ffff */
.L_x_312:
[----:B------:R-:W-:Y:S05]  /*a000*/  BSYNC B0 ;  /* 0x0000000000007941 */ /* 0x000fea0003800000 */
.L_x_311:
[----:B------:R-:W-:Y:S05]  /*a010*/  EXIT ;  /* 0x000000000000794d */ /* 0x000fea0003800000 */
.L_x_21:
[----:B----4-:R4:W0:Y:S02]  /*a020*/  SYNCS.PHASECHK.TRANS64.TRYWAIT P1, [R3+URZ], R0 ;  /* 0x00000000030075a7 */ /* 0x010824000802017f */
[----:B0-----:R-:W-:Y:S05]  /*a030*/  @!P1 NANOSLEEP.SYNCS 0x989680 ;  /* 0x009896800000995d */ /* 0x001fea0003900000 */
[----:B------:R-:W0:Y:S02]  /*a040*/  @!P1 SYNCS.PHASECHK.TRANS64 P1, [R3+URZ], R0 ;  /* 0x00000000030095a7 */ /* 0x000e24000802007f */
[----:B0-----:R-:W-:Y:S05]  /*a050*/  @!P1 BRA `(.L_x_21) ;  /* 0xfffffffc00f09947 */ /* 0x001fea000383ffff */
[----:B------:R-:W-:Y:S05]  /*a060*/  BRA `(.L_x_20) ;  /* 0xffffff74002c7947 */ /* 0x000fea000383ffff */
.L_x_26:
[----:B-1----:R1:W3:Y:S02]  /*a070*/  SYNCS.PHASECHK.TRANS64.TRYWAIT P1, [R5+URZ], R4 ;  /* 0x00000004050075a7 */ /* 0x0022e4000802017f */
[----:B---3--:R-:W-:Y:S05]  /*a080*/  @!P1 NANOSLEEP.SYNCS 0x989680 ;  /* 0x009896800000995d */ /* 0x008fea0003900000 */
[----:B------:R-:W3:Y:S02]  /*a090*/  @!P1 SYNCS.PHASECHK.TRANS64 P1, [R5+URZ], R4 ;  /* 0x00000004050095a7 */ /* 0x000ee4000802007f */
[----:B---3--:R-:W-:Y:S05]  /*a0a0*/  @!P1 BRA `(.L_x_26) ;  /* 0xfffffffc00f09947 */ /* 0x008fea000383ffff */
[----:B------:R-:W-:Y:S05]  /*a0b0*/  BRA `(.L_x_25) ;  /* 0xffffff78001c7947 */ /* 0x000fea000383ffff */
.L_x_299:
[----:B------:R-:W-:Y:S01]  /*a0c0*/  BSSY B1, `(.L_x_318) ;  /* 0x0000006000017945 */ /* 0x000fe20003800000 */
[----:B------:R-:W-:-:S07]  /*a0d0*/  IMAD.MOV.U32 R15, RZ, RZ, -0x1 ;  /* 0xffffffffff0f7424 */ /* 0x000fce00078e00ff */
[----:B------:R-:W-:Y:S05]  /*a0e0*/  WARPSYNC.COLLECTIVE R15, `(.L_x_319) ;  /* 0x000000000f0c7348 */ /* 0x000fea0003c00000 */
[----:B------:R-:W-:Y:S02]  /*a0f0*/  ELECT P6, UR62, PT ;  /* 0x00000000003e782f */ /* 0x000fe400038c0000 */
[----:B------:R-:W-:Y:S01]  /*a100*/  MOV R14, UR62 ;  /* 0x0000003e000e7c02 */ /* 0x000fe20008000f00 */
[----:B------:R-:W-:Y:S10]  /*a110*/  ENDCOLLECTIVE ;  /* 0x000000000000791b */ /* 0x000ff40003800000 */
.L_x_319:
[----:B------:R-:W-:Y:S05]  /*a120*/  BSYNC B1 ;  /* 0x0000000000017941 */ /* 0x000fea0003800000 */
.L_x_318:
[----:B------:R-:W-:Y:S05]  /*a130*/  BRA `(.L_x_320) ;  /* 0xfffffff000407947 */ /* 0x000fea000383ffff */
.L_x_302:
[----:B-1----:R1:W2:Y:S02]  /*a140*/  SYNCS.PHASECHK.TRANS64.TRYWAIT P0, [R22+URZ+0x20], R7 ;  /* 0x00002007160075a7 */ /* 0x0022a4000800017f */
[----:B--2---:R-:W-:Y:S05]  /*a150*/  @!P0 NANOSLEEP.SYNCS 0x989680 ;  /* 0x009896800000895d */ /* 0x004fea0003900000 */
[----:B------:R-:W2:Y:S02]  /*a160*/  @!P0 SYNCS.PHASECHK.TRANS64 P0, [R22+URZ+0x20], R7 ;  /* 0x00002007160085a7 */ /* 0x000ea4000800007f */
[----:B--2---:R-:W-:Y:S05]  /*a170*/  @!P0 BRA `(.L_x_302) ;  /* 0xfffffffc00f08947 */ /* 0x004fea000383ffff */
[----:B------:R-:W-:Y:S05]  /*a180*/  BRA `(.L_x_321) ;  /* 0xfffffff0007c7947 */ /* 0x000fea000383ffff */
.L_x_310:
[----:B------:R-:W-:Y:S01]  /*a190*/  BSSY B0, `(.L_x_322) ;  /* 0x0000006000007945 */ /* 0x000fe20003800000 */
[----:B------:R-:W-:-:S07]  /*a1a0*/  IMAD.MOV.U32 R15, RZ, RZ, -0x1 ;  /* 0xffffffffff0f7424 */ /* 0x000fce00078e00ff */
[----:B------:R-:W-:Y:S05]  /*a1b0*/  WARPSYNC.COLLECTIVE R15, `(.L_x_323) ;  /* 0x000000000f0c7348 */ /* 0x000fea0003c00000 */
[----:B------:R-:W-:Y:S02]  /*a1c0*/  ELECT P6, UR62, PT ;  /* 0x00000000003e782f */ /* 0x000fe400038c0000 */
[----:B------:R-:W-:Y:S01]  /*a1d0*/  MOV R14, UR62 ;  /* 0x0000003e000e7c02 */ /* 0x000fe20008000f00 */
[----:B------:R-:W-:Y:S10]  /*a1e0*/  ENDCOLLECTIVE ;  /* 0x000000000000791b */ /* 0x000ff40003800000 */
.L_x_323:
[----:B------:R-:W-:Y:S05]  /*a1f0*/  BSYNC B0 ;  /* 0x0000000000007941 */ /* 0x000fea0003800000 */
.L_x_322:
[----:B------:R-:W-:Y:S05]  /*a200*/  BRA `(.L_x_324) ;  /* 0xfffffff800d07947 */ /* 0x000fea000383ffff */
.L_x_314:
[----:B0-----:R0:W1:Y:S02]  /*a210*/  SYNCS.PHASECHK.TRANS64.TRYWAIT P0, [R5+URZ], R2 ;  /* 0x00000002050075a7 */ /* 0x001064000800017f */
[----:B-1----:R-:W-:Y:S05]  /*a220*/  @!P0 NANOSLEEP.SYNCS 0x989680 ;  /* 0x009896800000895d */ /* 0x002fea0003900000 */
[----:B------:R-:W1:Y:S02]  /*a230*/  @!P0 SYNCS.PHASECHK.TRANS64 P0, [R5+URZ], R2 ;  /* 0x00000002050085a7 */ /* 0x000e64000800007f */
[----:B-1----:R-:W-:Y:S05]  /*a240*/  @!P0 BRA `(.L_x_314) ;  /* 0xfffffffc00f08947 */ /* 0x002fea000383ffff */
[----:B------:R-:W-:Y:S05]  /*a250*/  BRA `(.L_x_325) ;  /* 0xfffffffc00107947 */ /* 0x000fea000383ffff */
.L_x_315:
[----:B0-----:R0:W1:Y:S02]  /*a260*/  SYNCS.PHASECHK.TRANS64.TRYWAIT P0, [R7+URZ], R4 ;  /* 0x00000004070075a7 */ /* 0x001064000800017f */
[----:B-1----:R-:W-:Y:S05]  /*a270*/  @!P0 NANOSLEEP.SYNCS 0x989680 ;  /* 0x009896800000895d */ /* 0x002fea0003900000 */
[----:B------:R-:W1:Y:S02]  /*a280*/  @!P0 SYNCS.PHASECHK.TRANS64 P0, [R7+URZ], R4 ;  /* 0x00000004070085a7 */ /* 0x000e64000800007f */
[----:B-1----:R-:W-:Y:S05]  /*a290*/  @!P0 BRA `(.L_x_315) ;  /* 0xfffffffc00f08947 */ /* 0x002fea000383ffff */
[----:B------:R-:W-:Y:S05]  /*a2a0*/  BRA `(.L_x_326) ;  /* 0xfffffffc00207947 */ /* 0x000fea000383ffff */
.L_x_316:
[----:B0-----:R0:W1:Y:S02]  /*a2b0*/  SYNCS.PHASECHK.TRANS64.TRYWAIT P0, [R6+URZ], R5 ;  /* 0x00000005060075a7 */ /* 0x001064000800017f */
[----:B-1----:R-:W-:Y:S05]  /*a2c0*/  @!P0 NANOSLEEP.SYNCS 0x989680 ;  /* 0x009896800000895d */ /* 0x002fea0003900000 */
[----:B------:R-:W1:Y:S02]  /*a2d0*/  @!P0 SYNCS.PHASECHK.TRANS64 P0, [R6+URZ], R5 ;  /* 0x00000005060085a7 */ /* 0x000e64000800007f */
[----:B-1----:R-:W-:Y:S05]  /*a2e0*/  @!P0 BRA `(.L_x_316) ;  /* 0xfffffffc00f08947 */ /* 0x002fea000383ffff */
[----:B------:R-:W-:Y:S05]  /*a2f0*/  BRA `(.L_x_327) ;  /* 0xfffffffc00287947 */ /* 0x000fea000383ffff */
.L_x_328:
[----:B------:R-:W-:-:S00]  /*a300*/  BRA `(.L_x_328) ;  /* 0xfffffffc00fc7947 */ /* 0x000fc0000383ffff */
[----:B------:R-:W-:-:S00]  /*a310*/  NOP ;  /* 0x0000000000007918 */ /* 0x000fc00000000000 */
        /* <DEDUP_REMOVED lines=14> */
.L_x_329:


//--------------------- .nv.global.init           --------------------------
	.section	.nv.global.init,"aw",@progbits
.nv.global.init:
	.type		$str$22,@object
	.size		$str$22,($str$23 - $str$22)
$str$22:
        /*0000*/ 	.byte	0x6b, 0x5f, 0x74, 0x69, 0x6c, 0x65, 0x5f, 0x63, 0x6f, 0x75, 0x6e, 0x74, 0x20, 0x3e, 0x3d, 0x20
        /*0010*/ 	.byte	0x31, 0x00
	.type		$str$23,@object
	.size		$str$23,(__unnamed_1 - $str$23)
$str$23:
        /*0012*/ 	.byte	0x2f, 0x74, 0x6d, 0x70, 0x2f, 0x63, 0x75, 0x74, 0x6c, 0x61, 0x73, 0x73, 0x5f, 0x73, 0x77, 0x65
        /*0022*/ 	.byte	0x65, 0x70, 0x5f, 0x73, 0x72, 0x63, 0x2f, 0x69, 0x6e, 0x63, 0x6c, 0x75, 0x64, 0x65, 0x2f, 0x63
        /*0032*/ 	.byte	0x75, 0x74, 0x6c, 0x61, 0x73, 0x73, 0x2f, 0x67, 0x65, 0x6d, 0x6d, 0x2f, 0x63, 0x6f, 0x6c, 0x6c
        /*0042*/ 	.byte	0x65, 0x63, 0x74, 0x69, 0x76, 0x65, 0x2f, 0x73, 0x6d, 0x39, 0x30, 0x5f, 0x6d, 0x6d, 0x61, 0x5f
        /*0052*/ 	.byte	0x74, 0x6d, 0x61, 0x5f, 0x67, 0x6d, 0x6d, 0x61, 0x5f, 0x73, 0x73, 0x5f, 0x77, 0x61, 0x72, 0x70
        /*0062*/ 	.byte	0x73, 0x70, 0x65, 0x63, 0x69, 0x61, 0x6c, 0x69, 0x7a, 0x65, 0x64, 0x2e, 0x68, 0x70, 0x70, 0x00
	.type		__unnamed_1,@object
	.size		__unnamed_1,(.L_0 - __unnamed_1)
__unnamed_1:
        /*0072*/ 	.byte	0x76, 0x6f, 0x69, 0x64, 0x20, 0x63, 0x75, 0x74, 0x6c, 0x61, 0x73, 0x73, 0x3a, 0x3a, 0x67, 0x65
        /* <DEDUP_REMOVED lines=173> */
        /*0b52*/ 	.byte	0x64, 0x65, 0x6e, 0x74, 0x69, 0x74, 0x79, 0x5d, 0x00
.L_0:


//--------------------- .nv.shared._ZN7cutlass13device_kernelINS_4gemm6kernel13GemmUniversalIN4cute5tupleIJiiiiEEENS1_10collective13CollectiveMmaINS1_34MainloopSm90TmaGmmaWarpSpecializedILi4ENS5_IJNS4_1CILi2EEESB_NSA_ILi1EEEEEENS1_35KernelTmaWarpSpecializedCooperativeEEENS5_IJNSA_ILi128EEENSA_ILi256EEESG_EEEaNS5_IJlSC_lEEEaSJ_NS4_8TiledMMAINS4_8MMA_AtomIJNS4_4SM904GMMA27MMA_64x256x32_S32S8S8_SS_TNEEEENS4_6LayoutINS5_IJSB_SC_SC_EEENS5_IJSC_NSA_ILi0EEESS_EEEEENS5_IJNS4_10UnderscoreESV_SV_EEEEENS4_23SM90_TMA_LOAD_MULTICASTENS4_14ComposedLayoutINS4_7SwizzleILi3ELi4ELi3EEENS4_18smem_ptr_flag_bitsILi8EEENSQ_INS5_IJNSA_ILi8EEESG_EEENS5_IJSG_SC_EEEEEEEvNS4_8identityESY_S18_vS19_EENS_8epilogue10collective6detail29Sm90TmaWarpSpecializedAdapterINS1C_15DefaultEpilogueIaSJ_SJ_NS1B_6thread17LinearCombinationIaLi1EiiLNS1G_9ScaleType4KindE0ELNS_15FloatRoundStyleE2EaEENS1_15EpilogueDefaultEEEEEvvEEEEvNT_6ParamsE --------------------------
	.section	.nv.shared._ZN7cutlass13device_kernelINS_4gemm6kernel13GemmUniversalIN4cute5tupleIJiiiiEEENS1_10collective13CollectiveMmaINS1_34MainloopSm90TmaGmmaWarpSpecializedILi4ENS5_IJNS4_1CILi2EEESB_NSA_ILi1EEEEEENS1_35KernelTmaWarpSpecializedCooperativeEEENS5_IJNSA_ILi128EEENSA_ILi256EEESG_EEEaNS5_IJlSC_lEEEaSJ_NS4_8TiledMMAINS4_8MMA_AtomIJNS4_4SM904GMMA27MMA_64x256x32_S32S8S8_SS_TNEEEENS4_6LayoutINS5_IJSB_SC_SC_EEENS5_IJSC_NSA_ILi0EEESS_EEEEENS5_IJNS4_10UnderscoreESV_SV_EEEEENS4_23SM90_TMA_LOAD_MULTICASTENS4_14ComposedLayoutINS4_7SwizzleILi3ELi4ELi3EEENS4_18smem_ptr_flag_bitsILi8EEENSQ_INS5_IJNSA_ILi8EEESG_EEENS5_IJSG_SC_EEEEEEEvNS4_8identityESY_S18_vS19_EENS_8epilogue10collective6detail29Sm90TmaWarpSpecializedAdapterINS1C_15DefaultEpilogueIaSJ_SJ_NS1B_6thread17LinearCombinationIaLi1EiiLNS1G_9ScaleType4KindE0ELNS_15FloatRoundStyleE2EaEENS1_15EpilogueDefaultEEEEEvvEEEEvNT_6ParamsE,"aw",@nobits
	.sectionflags	@""
	.align	16
	.zero		1024


//--------------------- .nv.shared.reserved.0     --------------------------
	.section	.nv.shared.reserved.0,"aw",@nobits
	.weak		__nv_reservedSMEM_offset_0_alias
	.size		__nv_reservedSMEM_offset_0_alias, 0, 0
	.other		__nv_reservedSMEM_offset_0_alias,@"STO_CUDA_RESERVED_SHARED STV_DEFAULT"
__nv_reservedSMEM_offset_0_alias:
	.zero		0


//--------------------- .nv.global                --------------------------
	.section	.nv.global,"aw",@nobits
.nv.global:
	.type		_ZN40_INTERNAL_e3964101_4_k_cu_fa00fd7a_175904cute1_E,@object
	.size		_ZN40_INTERNAL_e3964101_4_k_cu_fa00fd7a_175904cute1_E,(_ZN40_INTERNAL_e3964101_4_k_cu_fa00fd7a_175904cuda3std3__45__cpo6cbeginE - _ZN40_INTERNAL_e3964101_4_k_cu_fa00fd7a_175904cute1_E)
_ZN40_INTERNAL_e3964101_4_k_cu_fa00fd7a_175904cute1_E:
	.zero		1
	.type		_ZN40_INTERNAL_e3964101_4_k_cu_fa00fd7a_175904cuda3std3__45__cpo6cbeginE,@object
	.size		_ZN40_INTERNAL_e3964101_4_k_cu_fa00fd7a_175904cuda3std3__45__cpo6cbeginE,(_ZN40_INTERNAL_e3964101_4_k_cu_fa00fd7a_175904cuda3std3__48in_placeE - _ZN40_INTERNAL_e3964101_4_k_cu_fa00fd7a_175904cuda3std3__45__cpo6cbeginE)
_ZN40_INTERNAL_e3964101_4_k_cu_fa00fd7a_175904cuda3std3__45__cpo6cbeginE:
	.zero		1
	.type		_ZN40_INTERNAL_e3964101_4_k_cu_fa00fd7a_175904cuda3std3__48in_placeE,@object
	.size		_ZN40_INTERNAL_e3964101_4_k_cu_fa00fd7a_175904cuda3std3__48in_placeE,(_ZN40_INTERNAL_e3964101_4_k_cu_fa00fd7a_175904cuda3std6ranges3__45__cpo9iter_moveE - _ZN40_INTERNAL_e3964101_4_k_cu_fa00fd7a_175904cuda3std3__48in_placeE)
_ZN40_INTERNAL_e3964101_4_k_cu_fa00fd7a_175904cuda3std3__48in_placeE:
	.zero		1
	.type		_ZN40_INTERNAL_e3964101_4_k_cu_fa00fd7a_175904cuda3std6ranges3__45__cpo9iter_moveE,@object
	.size		_ZN40_INTERNAL_e3964101_4_k_cu_fa00fd7a_175904cuda3std6ranges3__45__cpo9iter_moveE,(_ZN40_INTERNAL_e3964101_4_k_cu_fa00fd7a_175904cuda3std3__45__cpo5beginE - _ZN40_INTERNAL_e3964101_4_k_cu_fa00fd7a_175904cuda3std6ranges3__45__cpo9iter_moveE)
_ZN40_INTERNAL_e3964101_4_k_cu_fa00fd7a_175904cuda3std6ranges3__45__cpo9iter_moveE:
	.zero		1
	.type		_ZN40_INTERNAL_e3964101_4_k_cu_fa00fd7a_175904cuda3std3__45__cpo5beginE,@object
	.size		_ZN40_INTERNAL_e3964101_4_k_cu_fa00fd7a_175904cuda3std3__45__cpo5beginE,(_ZN40_INTERNAL_e3964101_4_k_cu_fa00fd7a_175904cuda3std3__442_GLOBAL__N__e3964101_4_k_cu_fa00fd7a_175906ignoreE - _ZN40_INTERNAL_e3964101_4_k_cu_fa00fd7a_175904cuda3std3__45__cpo5beginE)
_ZN40_INTERNAL_e3964101_4_k_cu_fa00fd7a_175904cuda3std3__45__cpo5beginE:
	.zero		1
	.type		_ZN40_INTERNAL_e3964101_4_k_cu_fa00fd7a_175904cuda3std3__442_GLOBAL__N__e3964101_4_k_cu_fa00fd7a_175906ignoreE,@object
	.size		_ZN40_INTERNAL_e3964101_4_k_cu_fa00fd7a_175904cuda3std3__442_GLOBAL__N__e3964101_4_k_cu_fa00fd7a_175906ignoreE,(_ZN40_INTERNAL_e3964101_4_k_cu_fa00fd7a_175904cute7productE - _ZN40_INTERNAL_e3964101_4_k_cu_fa00fd7a_175904cuda3std3__442_GLOBAL__N__e3964101_4_k_cu_fa00fd7a_175906ignoreE)
_ZN40_INTERNAL_e3964101_4_k_cu_fa00fd7a_175904cuda3std3__442_GLOBAL__N__e3964101_4_k_cu_fa00fd7a_175906ignoreE:
	.zero		1
	.type		_ZN40_INTERNAL_e3964101_4_k_cu_fa00fd7a_175904cute7productE,@object
	.size		_ZN40_INTERNAL_e3964101_4_k_cu_fa00fd7a_175904cute7productE,(_ZN40_INTERNAL_e3964101_4_k_cu_fa00fd7a_175904cuda3std3__45__cpo3endE - _ZN40_INTERNAL_e3964101_4_k_cu_fa00fd7a_175904cute7productE)
_ZN40_INTERNAL_e3964101_4_k_cu_fa00fd7a_175904cute7productE:
	.zero		1
	.type		_ZN40_INTERNAL_e3964101_4_k_cu_fa00fd7a_175904cuda3std3__45__cpo3endE,@object
	.size		_ZN40_INTERNAL_e3964101_4_k_cu_fa00fd7a_175904cuda3std3__45__cpo3endE,(_ZN40_INTERNAL_e3964101_4_k_cu_fa00fd7a_175904cuda3std3__419piecewise_constructE - _ZN40_INTERNAL_e3964101_4_k_cu_fa00fd7a_175904cuda3std3__45__cpo3endE)
_ZN40_INTERNAL_e3964101_4_k_cu_fa00fd7a_175904cuda3std3__45__cpo3endE:
	.zero		1
	.type		_ZN40_INTERNAL_e3964101_4_k_cu_fa00fd7a_175904cuda3std3__419piecewise_constructE,@object
	.size		_ZN40_INTERNAL_e3964101_4_k_cu_fa00fd7a_175904cuda3std3__419piecewise_constructE,(_ZN40_INTERNAL_e3964101_4_k_cu_fa00fd7a_175904cuda3std3__45__cpo4cendE - _ZN40_INTERNAL_e3964101_4_k_cu_fa00fd7a_175904cuda3std3__419piecewise_constructE)
_ZN40_INTERNAL_e3964101_4_k_cu_fa00fd7a_175904cuda3std3__419piecewise_constructE:
	.zero		1
	.type		_ZN40_INTERNAL_e3964101_4_k_cu_fa00fd7a_175904cuda3std3__45__cpo4cendE,@object
	.size		_ZN40_INTERNAL_e3964101_4_k_cu_fa00fd7a_175904cuda3std3__45__cpo4cendE,(_ZN40_INTERNAL_e3964101_4_k_cu_fa00fd7a_175904cuda3std6ranges3__45__cpo4swapE - _ZN40_INTERNAL_e3964101_4_k_cu_fa00fd7a_175904cuda3std3__45__cpo4cendE)
_ZN40_INTERNAL_e3964101_4_k_cu_fa00fd7a_175904cuda3std3__45__cpo4cendE:
	.zero		1
	.type		_ZN40_INTERNAL_e3964101_4_k_cu_fa00fd7a_175904cuda3std6ranges3__45__cpo4swapE,@object
	.size		_ZN40_INTERNAL_e3964101_4_k_cu_fa00fd7a_175904cuda3std6ranges3__45__cpo4swapE,(.L_8 - _ZN40_INTERNAL_e3964101_4_k_cu_fa00fd7a_175904cuda3std6ranges3__45__cpo4swapE)
_ZN40_INTERNAL_e3964101_4_k_cu_fa00fd7a_175904cuda3std6ranges3__45__cpo4swapE:
	.zero		1
.L_8:


//--------------------- .nv.constant0._ZN7cutlass13device_kernelINS_4gemm6kernel13GemmUniversalIN4cute5tupleIJiiiiEEENS1_10collective13CollectiveMmaINS1_34MainloopSm90TmaGmmaWarpSpecializedILi4ENS5_IJNS4_1CILi2EEESB_NSA_ILi1EEEEEENS1_35KernelTmaWarpSpecializedCooperativeEEENS5_IJNSA_ILi128EEENSA_ILi256EEESG_EEEaNS5_IJlSC_lEEEaSJ_NS4_8TiledMMAINS4_8MMA_AtomIJNS4_4SM904GMMA27MMA_64x256x32_S32S8S8_SS_TNEEEENS4_6LayoutINS5_IJSB_SC_SC_EEENS5_IJSC_NSA_ILi0EEESS_EEEEENS5_IJNS4_10UnderscoreESV_SV_EEEEENS4_23SM90_TMA_LOAD_MULTICASTENS4_14ComposedLayoutINS4_7SwizzleILi3ELi4ELi3EEENS4_18smem_ptr_flag_bitsILi8EEENSQ_INS5_IJNSA_ILi8EEESG_EEENS5_IJSG_SC_EEEEEEEvNS4_8identityESY_S18_vS19_EENS_8epilogue10collective6detail29Sm90TmaWarpSpecializedAdapterINS1C_15DefaultEpilogueIaSJ_SJ_NS1B_6thread17LinearCombinationIaLi1EiiLNS1G_9ScaleType4KindE0ELNS_15FloatRoundStyleE2EaEENS1_15EpilogueDefaultEEEEEvvEEEEvNT_6ParamsE --------------------------
	.section	.nv.constant0._ZN7cutlass13device_kernelINS_4gemm6kernel13GemmUniversalIN4cute5tupleIJiiiiEEENS1_10collective13CollectiveMmaINS1_34MainloopSm90TmaGmmaWarpSpecializedILi4ENS5_IJNS4_1CILi2EEESB_NSA_ILi1EEEEEENS1_35KernelTmaWarpSpecializedCooperativeEEENS5_IJNSA_ILi128EEENSA_ILi256EEESG_EEEaNS5_IJlSC_lEEEaSJ_NS4_8TiledMMAINS4_8MMA_AtomIJNS4_4SM904GMMA27MMA_64x256x32_S32S8S8_SS_TNEEEENS4_6LayoutINS5_IJSB_SC_SC_EEENS5_IJSC_NSA_ILi0EEESS_EEEEENS5_IJNS4_10UnderscoreESV_SV_EEEEENS4_23SM90_TMA_LOAD_MULTICASTENS4_14ComposedLayoutINS4_7SwizzleILi3ELi4ELi3EEENS4_18smem_ptr_flag_bitsILi8EEENSQ_INS5_IJNSA_ILi8EEESG_EEENS5_IJSG_SC_EEEEEEEvNS4_8identityESY_S18_vS19_EENS_8epilogue10collective6detail29Sm90TmaWarpSpecializedAdapterINS1C_15DefaultEpilogueIaSJ_SJ_NS1B_6thread17LinearCombinationIaLi1EiiLNS1G_9ScaleType4KindE0ELNS_15FloatRoundStyleE2EaEENS1_15EpilogueDefaultEEEEEvvEEEEvNT_6ParamsE,"a",@progbits
	.sectionflags	@""
	.align	4
.nv.constant0._ZN7cutlass13device_kernelINS_4gemm6kernel13GemmUniversalIN4cute5tupleIJiiiiEEENS1_10collective13CollectiveMmaINS1_34MainloopSm90TmaGmmaWarpSpecializedILi4ENS5_IJNS4_1CILi2EEESB_NSA_ILi1EEEEEENS1_35KernelTmaWarpSpecializedCooperativeEEENS5_IJNSA_ILi128EEENSA_ILi256EEESG_EEEaNS5_IJlSC_lEEEaSJ_NS4_8TiledMMAINS4_8MMA_AtomIJNS4_4SM904GMMA27MMA_64x256x32_S32S8S8_SS_TNEEEENS4_6LayoutINS5_IJSB_SC_SC_EEENS5_IJSC_NSA_ILi0EEESS_EEEEENS5_IJNS4_10UnderscoreESV_SV_EEEEENS4_23SM90_TMA_LOAD_MULTICASTENS4_14ComposedLayoutINS4_7SwizzleILi3ELi4ELi3EEENS4_18smem_ptr_flag_bitsILi8EEENSQ_INS5_IJNSA_ILi8EEESG_EEENS5_IJSG_SC_EEEEEEEvNS4_8identityESY_S18_vS19_EENS_8epilogue10collective6detail29Sm90TmaWarpSpecializedAdapterINS1C_15DefaultEpilogueIaSJ_SJ_NS1B_6thread17LinearCombinationIaLi1EiiLNS1G_9ScaleType4KindE0ELNS_15FloatRoundStyleE2EaEENS1_15EpilogueDefaultEEEEEvvEEEEvNT_6ParamsE:
	.zero		1664


//--------------------- SYMBOLS --------------------------

	.type		.nv.reservedSmem.offset0,@object
	.size		.nv.reservedSmem.offset0,0x4
	.type		__assertfail,@function
